//
// Generated by NVIDIA NVVM Compiler
//
// Compiler Build ID: CL-36424714
// Cuda compilation tools, release 13.0, V13.0.88
// Based on NVVM 20.0.0
//

.version 9.0
.target sm_100
.address_size 64

	// .globl	_Z21ReduceMaxMinPerTensorIfEvPKT_iPS0_S3_
.func  (.param .b64 func_retval0) __internal_accurate_pow
(
	.param .b64 __internal_accurate_pow_param_0
)
;
.extern .shared .align 16 .b8 shared_max_min_memory[];

.visible .entry _Z21ReduceMaxMinPerTensorIfEvPKT_iPS0_S3_(
	.param .u64 .ptr .align 1 _Z21ReduceMaxMinPerTensorIfEvPKT_iPS0_S3__param_0,
	.param .u32 _Z21ReduceMaxMinPerTensorIfEvPKT_iPS0_S3__param_1,
	.param .u64 .ptr .align 1 _Z21ReduceMaxMinPerTensorIfEvPKT_iPS0_S3__param_2,
	.param .u64 .ptr .align 1 _Z21ReduceMaxMinPerTensorIfEvPKT_iPS0_S3__param_3
)
{
	.reg .pred 	%p<17>;
	.reg .b32 	%r<51>;
	.reg .b32 	%f<47>;
	.reg .b64 	%rd<9>;

	ld.param.u64 	%rd3, [_Z21ReduceMaxMinPerTensorIfEvPKT_iPS0_S3__param_0];
	ld.param.u32 	%r22, [_Z21ReduceMaxMinPerTensorIfEvPKT_iPS0_S3__param_1];
	ld.param.u64 	%rd4, [_Z21ReduceMaxMinPerTensorIfEvPKT_iPS0_S3__param_2];
	ld.param.u64 	%rd5, [_Z21ReduceMaxMinPerTensorIfEvPKT_iPS0_S3__param_3];
	cvta.to.global.u64 	%rd1, %rd5;
	cvta.to.global.u64 	%rd2, %rd4;
	mov.u32 	%r50, %ntid.x;
	shl.b32 	%r23, %r50, 2;
	mov.u32 	%r24, shared_max_min_memory;
	add.s32 	%r2, %r24, %r23;
	mov.u32 	%r25, %nctaid.x;
	mul.lo.s32 	%r3, %r50, %r25;
	mov.u32 	%r4, %tid.x;
	mov.u32 	%r26, %ctaid.x;
	mad.lo.s32 	%r5, %r50, %r26, %r4;
	shl.b32 	%r27, %r4, 2;
	add.s32 	%r6, %r24, %r27;
	mov.b32 	%r28, 2139095039;
	st.shared.u32 	[%r6], %r28;
	add.s32 	%r7, %r2, %r27;
	mov.b32 	%r29, 8388608;
	st.shared.u32 	[%r7], %r29;
	setp.ge.s32 	%p1, %r5, %r22;
	@%p1 bra 	$L__BB0_8;
	cvta.to.global.u64 	%rd6, %rd3;
	mul.wide.s32 	%rd7, %r5, 4;
	add.s64 	%rd8, %rd6, %rd7;
	ld.global.f32 	%f1, [%rd8];
	add.s32 	%r30, %r5, %r3;
	max.s32 	%r31, %r22, %r30;
	setp.lt.s32 	%p2, %r30, %r22;
	selp.u32 	%r32, 1, 0, %p2;
	add.s32 	%r33, %r30, %r32;
	sub.s32 	%r34, %r31, %r33;
	div.u32 	%r35, %r34, %r3;
	add.s32 	%r8, %r35, %r32;
	and.b32  	%r36, %r8, 3;
	setp.eq.s32 	%p3, %r36, 3;
	mov.f32 	%f43, 0f7F7FFFFF;
	mov.f32 	%f44, 0f00800000;
	mov.u32 	%r48, %r5;
	@%p3 bra 	$L__BB0_4;
	add.s32 	%r37, %r8, 1;
	and.b32  	%r38, %r37, 3;
	neg.s32 	%r46, %r38;
	mov.f32 	%f43, 0f7F7FFFFF;
	mov.f32 	%f44, 0f00800000;
	mov.u32 	%r48, %r5;
$L__BB0_3:
	.pragma "nounroll";
	max.f32 	%f43, %f43, %f1;
	min.f32 	%f44, %f44, %f1;
	add.s32 	%r48, %r48, %r3;
	add.s32 	%r46, %r46, 1;
	setp.ne.s32 	%p4, %r46, 0;
	@%p4 bra 	$L__BB0_3;
$L__BB0_4:
	setp.lt.u32 	%p5, %r8, 3;
	@%p5 bra 	$L__BB0_7;
	shl.b32 	%r15, %r3, 2;
$L__BB0_6:
	max.f32 	%f43, %f43, %f1;
	min.f32 	%f44, %f44, %f1;
	add.s32 	%r48, %r15, %r48;
	setp.lt.s32 	%p6, %r48, %r22;
	@%p6 bra 	$L__BB0_6;
$L__BB0_7:
	st.shared.f32 	[%r6], %f43;
	st.shared.f32 	[%r7], %f44;
$L__BB0_8:
	bar.sync 	0;
	setp.lt.u32 	%p7, %r50, 2;
	@%p7 bra 	$L__BB0_12;
$L__BB0_9:
	setp.ge.s32 	%p8, %r5, %r22;
	shr.u32 	%r19, %r50, 1;
	setp.ge.u32 	%p9, %r4, %r19;
	or.pred  	%p10, %p8, %p9;
	@%p10 bra 	$L__BB0_11;
	ld.shared.f32 	%f29, [%r6];
	shl.b32 	%r39, %r19, 2;
	add.s32 	%r40, %r6, %r39;
	ld.shared.f32 	%f30, [%r40];
	max.f32 	%f31, %f29, %f30;
	st.shared.f32 	[%r6], %f31;
	ld.shared.f32 	%f32, [%r7];
	add.s32 	%r41, %r7, %r39;
	ld.shared.f32 	%f33, [%r41];
	max.f32 	%f34, %f32, %f33;
	st.shared.f32 	[%r7], %f34;
$L__BB0_11:
	bar.sync 	0;
	setp.gt.u32 	%p11, %r50, 3;
	mov.u32 	%r50, %r19;
	@%p11 bra 	$L__BB0_9;
$L__BB0_12:
	setp.ne.s32 	%p12, %r4, 0;
	@%p12 bra 	$L__BB0_19;
	ld.shared.f32 	%f16, [shared_max_min_memory];
	ld.global.f32 	%f45, [%rd2];
	setp.ge.f32 	%p13, %f45, %f16;
	@%p13 bra 	$L__BB0_16;
	mov.b32 	%r20, %f16;
$L__BB0_15:
	mov.b32 	%r42, %f45;
	atom.relaxed.global.cas.b32 	%r43, [%rd2], %r42, %r20;
	cvt.rn.f32.u32 	%f19, %r43;
	setp.neu.f32 	%p14, %f45, %f19;
	mov.f32 	%f45, %f19;
	@%p14 bra 	$L__BB0_15;
$L__BB0_16:
	ld.shared.f32 	%f20, [%r2];
	ld.global.f32 	%f46, [%rd1];
	setp.le.f32 	%p15, %f46, %f20;
	@%p15 bra 	$L__BB0_19;
	mov.b32 	%r21, %f20;
$L__BB0_18:
	mov.b32 	%r44, %f46;
	atom.relaxed.global.cas.b32 	%r45, [%rd1], %r44, %r21;
	cvt.rn.f32.u32 	%f23, %r45;
	setp.neu.f32 	%p16, %f46, %f23;
	mov.f32 	%f46, %f23;
	@%p16 bra 	$L__BB0_18;
$L__BB0_19:
	ret;

}
	// .globl	_Z22GetScaleAndZPSymmetricIfEvPKT_S2_idPS0_S3_
.visible .entry _Z22GetScaleAndZPSymmetricIfEvPKT_S2_idPS0_S3_(
	.param .u64 .ptr .align 1 _Z22GetScaleAndZPSymmetricIfEvPKT_S2_idPS0_S3__param_0,
	.param .u64 .ptr .align 1 _Z22GetScaleAndZPSymmetricIfEvPKT_S2_idPS0_S3__param_1,
	.param .u32 _Z22GetScaleAndZPSymmetricIfEvPKT_S2_idPS0_S3__param_2,
	.param .f64 _Z22GetScaleAndZPSymmetricIfEvPKT_S2_idPS0_S3__param_3,
	.param .u64 .ptr .align 1 _Z22GetScaleAndZPSymmetricIfEvPKT_S2_idPS0_S3__param_4,
	.param .u64 .ptr .align 1 _Z22GetScaleAndZPSymmetricIfEvPKT_S2_idPS0_S3__param_5
)
{
	.reg .pred 	%p<14>;
	.reg .b32 	%r<25>;
	.reg .b32 	%f<17>;
	.reg .b64 	%rd<22>;
	.reg .b64 	%fd<22>;

	ld.param.u64 	%rd5, [_Z22GetScaleAndZPSymmetricIfEvPKT_S2_idPS0_S3__param_0];
	ld.param.u64 	%rd6, [_Z22GetScaleAndZPSymmetricIfEvPKT_S2_idPS0_S3__param_1];
	ld.param.u32 	%r10, [_Z22GetScaleAndZPSymmetricIfEvPKT_S2_idPS0_S3__param_2];
	ld.param.f64 	%fd3, [_Z22GetScaleAndZPSymmetricIfEvPKT_S2_idPS0_S3__param_3];
	ld.param.u64 	%rd7, [_Z22GetScaleAndZPSymmetricIfEvPKT_S2_idPS0_S3__param_4];
	ld.param.u64 	%rd8, [_Z22GetScaleAndZPSymmetricIfEvPKT_S2_idPS0_S3__param_5];
	cvta.to.global.u64 	%rd1, %rd8;
	cvta.to.global.u64 	%rd2, %rd7;
	cvta.to.global.u64 	%rd3, %rd6;
	cvta.to.global.u64 	%rd4, %rd5;
	mov.u32 	%r11, %tid.x;
	mov.u32 	%r1, %ntid.x;
	mov.u32 	%r12, %ctaid.x;
	mad.lo.s32 	%r23, %r1, %r12, %r11;
	setp.ge.s32 	%p1, %r23, %r10;
	@%p1 bra 	$L__BB1_6;
	add.f64 	%fd1, %fd3, 0dBFF0000000000000;
	mov.f64 	%fd4, 0d4000000000000000;
	{
	.reg .b32 %temp; 
	mov.b64 	{%temp, %r13}, %fd4;
	}
	{
	.reg .b32 %temp; 
	mov.b64 	{%temp, %r3}, %fd1;
	}
	shr.u32 	%r14, %r3, 20;
	and.b32  	%r15, %r14, 2047;
	add.s32 	%r16, %r15, -1012;
	mov.b64 	%rd9, %fd1;
	shl.b64 	%rd10, %rd9, %r16;
	setp.eq.s64 	%p2, %rd10, -9223372036854775808;
	{ // callseq 0, 0
	.param .b64 param0;
	st.param.f64 	[param0], %fd1;
	.param .b64 retval0;
	call.uni (retval0), 
	__internal_accurate_pow, 
	(
	param0
	);
	ld.param.f64 	%fd5, [retval0];
	} // callseq 0
	setp.lt.s32 	%p3, %r13, 0;
	neg.f64 	%fd7, %fd5;
	selp.f64 	%fd8, %fd7, %fd5, %p2;
	selp.f64 	%fd9, %fd8, %fd5, %p3;
	cvt.rzi.f64.f64 	%fd10, %fd1;
	setp.neu.f64 	%p4, %fd1, %fd10;
	selp.f64 	%fd11, 0dFFF8000000000000, %fd9, %p4;
	selp.f64 	%fd2, %fd11, %fd9, %p3;
	add.f64 	%fd12, %fd1, 0d4000000000000000;
	{
	.reg .b32 %temp; 
	mov.b64 	{%temp, %r17}, %fd12;
	}
	and.b32  	%r4, %r17, 2146435072;
	setp.nan.f64 	%p5, %fd1, %fd1;
	mov.u32 	%r18, %nctaid.x;
	mul.lo.s32 	%r5, %r18, %r1;
	@%p5 bra 	$L__BB1_4;
	setp.eq.f64 	%p6, %fd1, 0d0000000000000000;
	setp.ne.s32 	%p7, %r4, 2146435072;
	setp.lt.s32 	%p8, %r3, 0;
	selp.b32 	%r19, 0, 2146435072, %p8;
	mov.b32 	%r20, 0;
	mov.b64 	%fd13, {%r20, %r19};
	abs.f64 	%fd14, %fd1;
	setp.neu.f64 	%p9, %fd14, 0d7FF0000000000000;
	selp.f64 	%fd15, %fd2, %fd13, %p9;
	selp.f64 	%fd16, %fd2, %fd15, %p7;
	selp.f64 	%fd17, 0d3FF0000000000000, %fd16, %p6;
	cvt.rn.f32.f64 	%f3, %fd17;
	add.f32 	%f1, %f3, 0fBF800000;
$L__BB1_3:
	mul.wide.s32 	%rd12, %r23, 4;
	add.s64 	%rd13, %rd4, %rd12;
	ld.global.f32 	%f4, [%rd13];
	abs.f32 	%f5, %f4;
	add.s64 	%rd14, %rd3, %rd12;
	ld.global.f32 	%f6, [%rd14];
	abs.f32 	%f7, %f6;
	max.f32 	%f8, %f5, %f7;
	div.rn.f32 	%f9, %f8, %f1;
	add.s64 	%rd15, %rd2, %rd12;
	st.global.f32 	[%rd15], %f9;
	add.s64 	%rd16, %rd1, %rd12;
	mov.b32 	%r21, 0;
	st.global.u32 	[%rd16], %r21;
	add.s32 	%r23, %r23, %r5;
	setp.lt.s32 	%p10, %r23, %r10;
	@%p10 bra 	$L__BB1_3;
	bra.uni 	$L__BB1_6;
$L__BB1_4:
	setp.eq.f64 	%p11, %fd1, 0d0000000000000000;
	setp.ne.s32 	%p12, %r4, 2146435072;
	mov.f64 	%fd18, 0d4000000000000000;
	add.rn.f64 	%fd19, %fd18, %fd1;
	selp.f64 	%fd20, %fd2, %fd19, %p12;
	selp.f64 	%fd21, 0d3FF0000000000000, %fd20, %p11;
	cvt.rn.f32.f64 	%f10, %fd21;
	add.f32 	%f2, %f10, 0fBF800000;
$L__BB1_5:
	mul.wide.s32 	%rd17, %r23, 4;
	add.s64 	%rd18, %rd4, %rd17;
	ld.global.f32 	%f11, [%rd18];
	abs.f32 	%f12, %f11;
	add.s64 	%rd19, %rd3, %rd17;
	ld.global.f32 	%f13, [%rd19];
	abs.f32 	%f14, %f13;
	max.f32 	%f15, %f12, %f14;
	div.rn.f32 	%f16, %f15, %f2;
	add.s64 	%rd20, %rd2, %rd17;
	st.global.f32 	[%rd20], %f16;
	add.s64 	%rd21, %rd1, %rd17;
	mov.b32 	%r22, 0;
	st.global.u32 	[%rd21], %r22;
	add.s32 	%r23, %r23, %r5;
	setp.lt.s32 	%p13, %r23, %r10;
	@%p13 bra 	$L__BB1_5;
$L__BB1_6:
	ret;

}
	// .globl	_Z26QuantizePerTensorSymmetricIfEvPKT_S2_iidPS0_
.visible .entry _Z26QuantizePerTensorSymmetricIfEvPKT_S2_iidPS0_(
	.param .u64 .ptr .align 1 _Z26QuantizePerTensorSymmetricIfEvPKT_S2_iidPS0__param_0,
	.param .u64 .ptr .align 1 _Z26QuantizePerTensorSymmetricIfEvPKT_S2_iidPS0__param_1,
	.param .u32 _Z26QuantizePerTensorSymmetricIfEvPKT_S2_iidPS0__param_2,
	.param .u32 _Z26QuantizePerTensorSymmetricIfEvPKT_S2_iidPS0__param_3,
	.param .f64 _Z26QuantizePerTensorSymmetricIfEvPKT_S2_iidPS0__param_4,
	.param .u64 .ptr .align 1 _Z26QuantizePerTensorSymmetricIfEvPKT_S2_iidPS0__param_5
)
{
	.reg .pred 	%p<25>;
	.reg .b32 	%r<40>;
	.reg .b32 	%f<35>;
	.reg .b64 	%rd<23>;
	.reg .b64 	%fd<20>;

	ld.param.u64 	%rd4, [_Z26QuantizePerTensorSymmetricIfEvPKT_S2_iidPS0__param_0];
	ld.param.u64 	%rd5, [_Z26QuantizePerTensorSymmetricIfEvPKT_S2_iidPS0__param_1];
	ld.param.u32 	%r13, [_Z26QuantizePerTensorSymmetricIfEvPKT_S2_iidPS0__param_2];
	ld.param.f64 	%fd6, [_Z26QuantizePerTensorSymmetricIfEvPKT_S2_iidPS0__param_4];
	ld.param.u64 	%rd6, [_Z26QuantizePerTensorSymmetricIfEvPKT_S2_iidPS0__param_5];
	cvta.to.global.u64 	%rd1, %rd6;
	cvta.to.global.u64 	%rd2, %rd4;
	cvta.to.global.u64 	%rd3, %rd5;
	mov.u32 	%r14, %ntid.x;
	mov.u32 	%r15, %ctaid.x;
	mov.u32 	%r16, %tid.x;
	mad.lo.s32 	%r38, %r14, %r15, %r16;
	mov.u32 	%r17, %nctaid.x;
	mul.lo.s32 	%r2, %r17, %r14;
	add.f64 	%fd1, %fd6, 0dBFF0000000000000;
	mov.f64 	%fd7, 0d4000000000000000;
	{
	.reg .b32 %temp; 
	mov.b64 	{%temp, %r18}, %fd7;
	}
	{
	.reg .b32 %temp; 
	mov.b64 	{%temp, %r3}, %fd1;
	}
	shr.u32 	%r19, %r3, 20;
	and.b32  	%r20, %r19, 2047;
	add.s32 	%r21, %r20, -1012;
	mov.b64 	%rd7, %fd1;
	shl.b64 	%rd8, %rd7, %r21;
	setp.eq.s64 	%p1, %rd8, -9223372036854775808;
	{ // callseq 1, 0
	.param .b64 param0;
	st.param.f64 	[param0], %fd1;
	.param .b64 retval0;
	call.uni (retval0), 
	__internal_accurate_pow, 
	(
	param0
	);
	ld.param.f64 	%fd8, [retval0];
	} // callseq 1
	setp.lt.s32 	%p2, %r18, 0;
	neg.f64 	%fd10, %fd8;
	selp.f64 	%fd11, %fd10, %fd8, %p1;
	selp.f64 	%fd12, %fd11, %fd8, %p2;
	cvt.rzi.f64.f64 	%fd13, %fd1;
	setp.neu.f64 	%p3, %fd1, %fd13;
	selp.f64 	%fd14, 0dFFF8000000000000, %fd12, %p3;
	selp.f64 	%fd19, %fd14, %fd12, %p2;
	add.f64 	%fd15, %fd1, 0d4000000000000000;
	{
	.reg .b32 %temp; 
	mov.b64 	{%temp, %r22}, %fd15;
	}
	and.b32  	%r23, %r22, 2146435072;
	setp.ne.s32 	%p4, %r23, 2146435072;
	@%p4 bra 	$L__BB2_5;
	setp.num.f64 	%p5, %fd1, %fd1;
	@%p5 bra 	$L__BB2_3;
	mov.f64 	%fd17, 0d4000000000000000;
	add.rn.f64 	%fd19, %fd17, %fd1;
	bra.uni 	$L__BB2_5;
$L__BB2_3:
	abs.f64 	%fd16, %fd1;
	setp.neu.f64 	%p6, %fd16, 0d7FF0000000000000;
	@%p6 bra 	$L__BB2_5;
	setp.lt.s32 	%p7, %r3, 0;
	selp.b32 	%r24, 0, 2146435072, %p7;
	mov.b32 	%r25, 0;
	mov.b64 	%fd19, {%r25, %r24};
$L__BB2_5:
	setp.eq.f64 	%p8, %fd1, 0d0000000000000000;
	selp.f64 	%fd18, 0d3FF0000000000000, %fd19, %p8;
	cvt.rn.f32.f64 	%f3, %fd18;
	add.f32 	%f1, %f3, 0fBF800000;
	mov.f32 	%f4, 0fBF800000;
	sub.f32 	%f2, %f4, %f1;
	setp.ge.s32 	%p9, %r38, %r13;
	@%p9 bra 	$L__BB2_12;
	add.s32 	%r26, %r38, %r2;
	max.s32 	%r27, %r13, %r26;
	setp.lt.s32 	%p10, %r26, %r13;
	selp.u32 	%r28, 1, 0, %p10;
	add.s32 	%r29, %r26, %r28;
	sub.s32 	%r30, %r27, %r29;
	div.u32 	%r31, %r30, %r2;
	add.s32 	%r4, %r31, %r28;
	and.b32  	%r32, %r4, 3;
	setp.eq.s32 	%p11, %r32, 3;
	@%p11 bra 	$L__BB2_9;
	add.s32 	%r33, %r4, 1;
	and.b32  	%r34, %r33, 3;
	neg.s32 	%r36, %r34;
$L__BB2_8:
	.pragma "nounroll";
	mul.wide.s32 	%rd10, %r38, 4;
	add.s64 	%rd11, %rd1, %rd10;
	add.s64 	%rd12, %rd2, %rd10;
	ld.global.f32 	%f5, [%rd3];
	ld.global.f32 	%f6, [%rd12];
	div.rn.f32 	%f7, %f6, %f5;
	cvt.rni.f32.f32 	%f8, %f7;
	setp.gt.f32 	%p12, %f8, %f1;
	selp.f32 	%f9, %f1, %f8, %p12;
	setp.lt.f32 	%p13, %f9, %f2;
	selp.f32 	%f10, %f2, %f9, %p13;
	st.global.f32 	[%rd11], %f10;
	add.s32 	%r38, %r38, %r2;
	add.s32 	%r36, %r36, 1;
	setp.ne.s32 	%p14, %r36, 0;
	@%p14 bra 	$L__BB2_8;
$L__BB2_9:
	setp.lt.u32 	%p15, %r4, 3;
	@%p15 bra 	$L__BB2_12;
	mul.wide.s32 	%rd16, %r2, 4;
	shl.b32 	%r35, %r2, 2;
$L__BB2_11:
	ld.global.f32 	%f11, [%rd3];
	mul.wide.s32 	%rd13, %r38, 4;
	add.s64 	%rd14, %rd2, %rd13;
	ld.global.f32 	%f12, [%rd14];
	div.rn.f32 	%f13, %f12, %f11;
	cvt.rni.f32.f32 	%f14, %f13;
	setp.gt.f32 	%p16, %f14, %f1;
	selp.f32 	%f15, %f1, %f14, %p16;
	setp.lt.f32 	%p17, %f15, %f2;
	selp.f32 	%f16, %f2, %f15, %p17;
	add.s64 	%rd15, %rd1, %rd13;
	st.global.f32 	[%rd15], %f16;
	ld.global.f32 	%f17, [%rd3];
	add.s64 	%rd17, %rd14, %rd16;
	ld.global.f32 	%f18, [%rd17];
	div.rn.f32 	%f19, %f18, %f17;
	cvt.rni.f32.f32 	%f20, %f19;
	setp.gt.f32 	%p18, %f20, %f1;
	selp.f32 	%f21, %f1, %f20, %p18;
	setp.lt.f32 	%p19, %f21, %f2;
	selp.f32 	%f22, %f2, %f21, %p19;
	add.s64 	%rd18, %rd15, %rd16;
	st.global.f32 	[%rd18], %f22;
	ld.global.f32 	%f23, [%rd3];
	add.s64 	%rd19, %rd17, %rd16;
	ld.global.f32 	%f24, [%rd19];
	div.rn.f32 	%f25, %f24, %f23;
	cvt.rni.f32.f32 	%f26, %f25;
	setp.gt.f32 	%p20, %f26, %f1;
	selp.f32 	%f27, %f1, %f26, %p20;
	setp.lt.f32 	%p21, %f27, %f2;
	selp.f32 	%f28, %f2, %f27, %p21;
	add.s64 	%rd20, %rd18, %rd16;
	st.global.f32 	[%rd20], %f28;
	ld.global.f32 	%f29, [%rd3];
	add.s64 	%rd21, %rd19, %rd16;
	ld.global.f32 	%f30, [%rd21];
	div.rn.f32 	%f31, %f30, %f29;
	cvt.rni.f32.f32 	%f32, %f31;
	setp.gt.f32 	%p22, %f32, %f1;
	selp.f32 	%f33, %f1, %f32, %p22;
	setp.lt.f32 	%p23, %f33, %f2;
	selp.f32 	%f34, %f2, %f33, %p23;
	add.s64 	%rd22, %rd20, %rd16;
	st.global.f32 	[%rd22], %f34;
	add.s32 	%r38, %r35, %r38;
	setp.lt.s32 	%p24, %r38, %r13;
	@%p24 bra 	$L__BB2_11;
$L__BB2_12:
	ret;

}
	// .globl	_Z22ReduceMaxMinPerChannelIfEvPKT_iiiPS0_S3_
.visible .entry _Z22ReduceMaxMinPerChannelIfEvPKT_iiiPS0_S3_(
	.param .u64 .ptr .align 1 _Z22ReduceMaxMinPerChannelIfEvPKT_iiiPS0_S3__param_0,
	.param .u32 _Z22ReduceMaxMinPerChannelIfEvPKT_iiiPS0_S3__param_1,
	.param .u32 _Z22ReduceMaxMinPerChannelIfEvPKT_iiiPS0_S3__param_2,
	.param .u32 _Z22ReduceMaxMinPerChannelIfEvPKT_iiiPS0_S3__param_3,
	.param .u64 .ptr .align 1 _Z22ReduceMaxMinPerChannelIfEvPKT_iiiPS0_S3__param_4,
	.param .u64 .ptr .align 1 _Z22ReduceMaxMinPerChannelIfEvPKT_iiiPS0_S3__param_5
)
{
	.reg .pred 	%p<13>;
	.reg .b32 	%r<39>;
	.reg .b32 	%f<26>;
	.reg .b64 	%rd<13>;

	ld.param.u64 	%rd6, [_Z22ReduceMaxMinPerChannelIfEvPKT_iiiPS0_S3__param_0];
	ld.param.u32 	%r19, [_Z22ReduceMaxMinPerChannelIfEvPKT_iiiPS0_S3__param_1];
	ld.param.u32 	%r20, [_Z22ReduceMaxMinPerChannelIfEvPKT_iiiPS0_S3__param_2];
	ld.param.u32 	%r21, [_Z22ReduceMaxMinPerChannelIfEvPKT_iiiPS0_S3__param_3];
	ld.param.u64 	%rd7, [_Z22ReduceMaxMinPerChannelIfEvPKT_iiiPS0_S3__param_4];
	ld.param.u64 	%rd8, [_Z22ReduceMaxMinPerChannelIfEvPKT_iiiPS0_S3__param_5];
	mov.u32 	%r1, %ntid.x;
	mov.u32 	%r36, %ctaid.x;
	mov.u32 	%r3, %tid.x;
	setp.ge.s32 	%p1, %r36, %r20;
	@%p1 bra 	$L__BB3_19;
	shl.b32 	%r22, %r1, 2;
	mov.u32 	%r23, shared_max_min_memory;
	add.s32 	%r4, %r23, %r22;
	shl.b32 	%r24, %r3, 2;
	add.s32 	%r5, %r23, %r24;
	add.s32 	%r6, %r4, %r24;
	mov.u32 	%r7, %nctaid.x;
	cvta.to.global.u64 	%rd1, %rd7;
	cvta.to.global.u64 	%rd2, %rd8;
	cvta.to.global.u64 	%rd3, %rd6;
$L__BB3_2:
	mov.b32 	%r25, 2139095039;
	st.shared.u32 	[%r5], %r25;
	mov.b32 	%r26, 8388608;
	st.shared.u32 	[%r6], %r26;
	mul.lo.s32 	%r27, %r36, %r21;
	add.s32 	%r37, %r27, %r3;
	add.s32 	%r10, %r27, %r21;
	min.s32 	%r28, %r10, %r19;
	setp.le.s32 	%p2, %r28, %r37;
	@%p2 bra 	$L__BB3_6;
	mov.f32 	%f23, 0f7F7FFFFF;
	mov.f32 	%f22, 0f00800000;
$L__BB3_4:
	mul.wide.s32 	%rd9, %r37, 4;
	add.s64 	%rd10, %rd3, %rd9;
	ld.global.f32 	%f15, [%rd10];
	max.f32 	%f23, %f23, %f15;
	min.f32 	%f22, %f22, %f15;
	add.s32 	%r37, %r37, %r1;
	setp.lt.s32 	%p3, %r37, %r28;
	@%p3 bra 	$L__BB3_4;
	st.shared.f32 	[%r5], %f23;
	st.shared.f32 	[%r6], %f22;
$L__BB3_6:
	setp.lt.u32 	%p4, %r1, 2;
	bar.sync 	0;
	@%p4 bra 	$L__BB3_11;
	mov.u32 	%r38, %r1;
$L__BB3_8:
	shr.u32 	%r15, %r38, 1;
	setp.ge.u32 	%p5, %r3, %r15;
	@%p5 bra 	$L__BB3_10;
	ld.shared.f32 	%f16, [%r5];
	shl.b32 	%r29, %r15, 2;
	add.s32 	%r30, %r5, %r29;
	ld.shared.f32 	%f17, [%r30];
	max.f32 	%f18, %f16, %f17;
	st.shared.f32 	[%r5], %f18;
	ld.shared.f32 	%f19, [%r6];
	add.s32 	%r31, %r6, %r29;
	ld.shared.f32 	%f20, [%r31];
	min.f32 	%f21, %f19, %f20;
	st.shared.f32 	[%r6], %f21;
$L__BB3_10:
	bar.sync 	0;
	setp.gt.u32 	%p6, %r38, 3;
	mov.u32 	%r38, %r15;
	@%p6 bra 	$L__BB3_8;
$L__BB3_11:
	setp.ne.s32 	%p7, %r3, 0;
	@%p7 bra 	$L__BB3_18;
	mul.wide.s32 	%rd11, %r36, 4;
	add.s64 	%rd4, %rd1, %rd11;
	ld.shared.f32 	%f5, [shared_max_min_memory];
	ld.global.f32 	%f24, [%rd4];
	setp.ge.f32 	%p8, %f24, %f5;
	@%p8 bra 	$L__BB3_15;
	mov.b32 	%r16, %f5;
$L__BB3_14:
	mov.b32 	%r32, %f24;
	atom.relaxed.global.cas.b32 	%r33, [%rd4], %r32, %r16;
	cvt.rn.f32.u32 	%f8, %r33;
	setp.neu.f32 	%p9, %f24, %f8;
	mov.f32 	%f24, %f8;
	@%p9 bra 	$L__BB3_14;
$L__BB3_15:
	add.s64 	%rd5, %rd2, %rd11;
	ld.shared.f32 	%f9, [%r4];
	ld.global.f32 	%f25, [%rd5];
	setp.le.f32 	%p10, %f25, %f9;
	@%p10 bra 	$L__BB3_18;
	mov.b32 	%r17, %f9;
$L__BB3_17:
	mov.b32 	%r34, %f25;
	atom.relaxed.global.cas.b32 	%r35, [%rd5], %r34, %r17;
	cvt.rn.f32.u32 	%f12, %r35;
	setp.neu.f32 	%p11, %f25, %f12;
	mov.f32 	%f25, %f12;
	@%p11 bra 	$L__BB3_17;
$L__BB3_18:
	add.s32 	%r36, %r36, %r7;
	setp.lt.s32 	%p12, %r36, %r20;
	@%p12 bra 	$L__BB3_2;
$L__BB3_19:
	ret;

}
	// .globl	_Z27QuantizePerChannelSymmetricIfEvPKT_S2_iiidPS0_
.visible .entry _Z27QuantizePerChannelSymmetricIfEvPKT_S2_iiidPS0_(
	.param .u64 .ptr .align 1 _Z27QuantizePerChannelSymmetricIfEvPKT_S2_iiidPS0__param_0,
	.param .u64 .ptr .align 1 _Z27QuantizePerChannelSymmetricIfEvPKT_S2_iiidPS0__param_1,
	.param .u32 _Z27QuantizePerChannelSymmetricIfEvPKT_S2_iiidPS0__param_2,
	.param .u32 _Z27QuantizePerChannelSymmetricIfEvPKT_S2_iiidPS0__param_3,
	.param .u32 _Z27QuantizePerChannelSymmetricIfEvPKT_S2_iiidPS0__param_4,
	.param .f64 _Z27QuantizePerChannelSymmetricIfEvPKT_S2_iiidPS0__param_5,
	.param .u64 .ptr .align 1 _Z27QuantizePerChannelSymmetricIfEvPKT_S2_iiidPS0__param_6
)
{
	.reg .pred 	%p<25>;
	.reg .b32 	%r<55>;
	.reg .b32 	%f<35>;
	.reg .b64 	%rd<33>;
	.reg .b64 	%fd<20>;

	ld.param.u64 	%rd4, [_Z27QuantizePerChannelSymmetricIfEvPKT_S2_iiidPS0__param_0];
	ld.param.u64 	%rd5, [_Z27QuantizePerChannelSymmetricIfEvPKT_S2_iiidPS0__param_1];
	ld.param.u32 	%r14, [_Z27QuantizePerChannelSymmetricIfEvPKT_S2_iiidPS0__param_2];
	ld.param.u32 	%r15, [_Z27QuantizePerChannelSymmetricIfEvPKT_S2_iiidPS0__param_3];
	ld.param.u32 	%r16, [_Z27QuantizePerChannelSymmetricIfEvPKT_S2_iiidPS0__param_4];
	ld.param.f64 	%fd6, [_Z27QuantizePerChannelSymmetricIfEvPKT_S2_iiidPS0__param_5];
	ld.param.u64 	%rd6, [_Z27QuantizePerChannelSymmetricIfEvPKT_S2_iiidPS0__param_6];
	cvta.to.global.u64 	%rd1, %rd6;
	cvta.to.global.u64 	%rd2, %rd4;
	cvta.to.global.u64 	%rd3, %rd5;
	mov.u32 	%r17, %ntid.x;
	mov.u32 	%r18, %ctaid.x;
	mov.u32 	%r19, %tid.x;
	mad.lo.s32 	%r53, %r17, %r18, %r19;
	mov.u32 	%r20, %nctaid.x;
	mul.lo.s32 	%r2, %r20, %r17;
	add.f64 	%fd1, %fd6, 0dBFF0000000000000;
	mov.f64 	%fd7, 0d4000000000000000;
	{
	.reg .b32 %temp; 
	mov.b64 	{%temp, %r21}, %fd7;
	}
	{
	.reg .b32 %temp; 
	mov.b64 	{%temp, %r3}, %fd1;
	}
	shr.u32 	%r22, %r3, 20;
	and.b32  	%r23, %r22, 2047;
	add.s32 	%r24, %r23, -1012;
	mov.b64 	%rd7, %fd1;
	shl.b64 	%rd8, %rd7, %r24;
	setp.eq.s64 	%p1, %rd8, -9223372036854775808;
	{ // callseq 2, 0
	.param .b64 param0;
	st.param.f64 	[param0], %fd1;
	.param .b64 retval0;
	call.uni (retval0), 
	__internal_accurate_pow, 
	(
	param0
	);
	ld.param.f64 	%fd8, [retval0];
	} // callseq 2
	setp.lt.s32 	%p2, %r21, 0;
	neg.f64 	%fd10, %fd8;
	selp.f64 	%fd11, %fd10, %fd8, %p1;
	selp.f64 	%fd12, %fd11, %fd8, %p2;
	cvt.rzi.f64.f64 	%fd13, %fd1;
	setp.neu.f64 	%p3, %fd1, %fd13;
	selp.f64 	%fd14, 0dFFF8000000000000, %fd12, %p3;
	selp.f64 	%fd19, %fd14, %fd12, %p2;
	add.f64 	%fd15, %fd1, 0d4000000000000000;
	{
	.reg .b32 %temp; 
	mov.b64 	{%temp, %r25}, %fd15;
	}
	and.b32  	%r26, %r25, 2146435072;
	setp.ne.s32 	%p4, %r26, 2146435072;
	@%p4 bra 	$L__BB4_5;
	setp.num.f64 	%p5, %fd1, %fd1;
	@%p5 bra 	$L__BB4_3;
	mov.f64 	%fd17, 0d4000000000000000;
	add.rn.f64 	%fd19, %fd17, %fd1;
	bra.uni 	$L__BB4_5;
$L__BB4_3:
	abs.f64 	%fd16, %fd1;
	setp.neu.f64 	%p6, %fd16, 0d7FF0000000000000;
	@%p6 bra 	$L__BB4_5;
	setp.lt.s32 	%p7, %r3, 0;
	selp.b32 	%r27, 0, 2146435072, %p7;
	mov.b32 	%r28, 0;
	mov.b64 	%fd19, {%r28, %r27};
$L__BB4_5:
	setp.eq.f64 	%p8, %fd1, 0d0000000000000000;
	selp.f64 	%fd18, 0d3FF0000000000000, %fd19, %p8;
	cvt.rn.f32.f64 	%f3, %fd18;
	add.f32 	%f1, %f3, 0fBF800000;
	mov.f32 	%f4, 0fBF800000;
	sub.f32 	%f2, %f4, %f1;
	setp.ge.s32 	%p9, %r53, %r15;
	@%p9 bra 	$L__BB4_12;
	add.s32 	%r4, %r14, -1;
	add.s32 	%r29, %r53, %r2;
	max.s32 	%r30, %r15, %r29;
	setp.lt.s32 	%p10, %r29, %r15;
	selp.u32 	%r31, 1, 0, %p10;
	add.s32 	%r32, %r29, %r31;
	sub.s32 	%r33, %r30, %r32;
	div.u32 	%r34, %r33, %r2;
	add.s32 	%r5, %r34, %r31;
	and.b32  	%r35, %r5, 3;
	setp.eq.s32 	%p11, %r35, 3;
	@%p11 bra 	$L__BB4_9;
	add.s32 	%r36, %r5, 1;
	and.b32  	%r37, %r36, 3;
	neg.s32 	%r51, %r37;
$L__BB4_8:
	.pragma "nounroll";
	mul.wide.s32 	%rd10, %r53, 4;
	add.s64 	%rd11, %rd1, %rd10;
	add.s64 	%rd12, %rd2, %rd10;
	div.s32 	%r38, %r53, %r16;
	min.s32 	%r39, %r4, %r38;
	mul.wide.s32 	%rd13, %r39, 4;
	add.s64 	%rd14, %rd3, %rd13;
	ld.global.f32 	%f5, [%rd14];
	ld.global.f32 	%f6, [%rd12];
	div.rn.f32 	%f7, %f6, %f5;
	cvt.rni.f32.f32 	%f8, %f7;
	setp.gt.f32 	%p12, %f8, %f1;
	selp.f32 	%f9, %f1, %f8, %p12;
	setp.lt.f32 	%p13, %f9, %f2;
	selp.f32 	%f10, %f2, %f9, %p13;
	st.global.f32 	[%rd11], %f10;
	add.s32 	%r53, %r53, %r2;
	add.s32 	%r51, %r51, 1;
	setp.ne.s32 	%p14, %r51, 0;
	@%p14 bra 	$L__BB4_8;
$L__BB4_9:
	setp.lt.u32 	%p15, %r5, 3;
	@%p15 bra 	$L__BB4_12;
	mul.wide.s32 	%rd22, %r2, 4;
$L__BB4_11:
	div.s32 	%r40, %r53, %r16;
	min.s32 	%r41, %r4, %r40;
	mul.wide.s32 	%rd15, %r41, 4;
	add.s64 	%rd16, %rd3, %rd15;
	ld.global.f32 	%f11, [%rd16];
	mul.wide.s32 	%rd17, %r53, 4;
	add.s64 	%rd18, %rd2, %rd17;
	ld.global.f32 	%f12, [%rd18];
	div.rn.f32 	%f13, %f12, %f11;
	cvt.rni.f32.f32 	%f14, %f13;
	setp.gt.f32 	%p16, %f14, %f1;
	selp.f32 	%f15, %f1, %f14, %p16;
	setp.lt.f32 	%p17, %f15, %f2;
	selp.f32 	%f16, %f2, %f15, %p17;
	add.s64 	%rd19, %rd1, %rd17;
	st.global.f32 	[%rd19], %f16;
	add.s32 	%r42, %r53, %r2;
	div.s32 	%r43, %r42, %r16;
	min.s32 	%r44, %r4, %r43;
	mul.wide.s32 	%rd20, %r44, 4;
	add.s64 	%rd21, %rd3, %rd20;
	ld.global.f32 	%f17, [%rd21];
	add.s64 	%rd23, %rd18, %rd22;
	ld.global.f32 	%f18, [%rd23];
	div.rn.f32 	%f19, %f18, %f17;
	cvt.rni.f32.f32 	%f20, %f19;
	setp.gt.f32 	%p18, %f20, %f1;
	selp.f32 	%f21, %f1, %f20, %p18;
	setp.lt.f32 	%p19, %f21, %f2;
	selp.f32 	%f22, %f2, %f21, %p19;
	add.s64 	%rd24, %rd19, %rd22;
	st.global.f32 	[%rd24], %f22;
	add.s32 	%r45, %r42, %r2;
	div.s32 	%r46, %r45, %r16;
	min.s32 	%r47, %r4, %r46;
	mul.wide.s32 	%rd25, %r47, 4;
	add.s64 	%rd26, %rd3, %rd25;
	ld.global.f32 	%f23, [%rd26];
	add.s64 	%rd27, %rd23, %rd22;
	ld.global.f32 	%f24, [%rd27];
	div.rn.f32 	%f25, %f24, %f23;
	cvt.rni.f32.f32 	%f26, %f25;
	setp.gt.f32 	%p20, %f26, %f1;
	selp.f32 	%f27, %f1, %f26, %p20;
	setp.lt.f32 	%p21, %f27, %f2;
	selp.f32 	%f28, %f2, %f27, %p21;
	add.s64 	%rd28, %rd24, %rd22;
	st.global.f32 	[%rd28], %f28;
	add.s32 	%r48, %r45, %r2;
	div.s32 	%r49, %r48, %r16;
	min.s32 	%r50, %r4, %r49;
	mul.wide.s32 	%rd29, %r50, 4;
	add.s64 	%rd30, %rd3, %rd29;
	ld.global.f32 	%f29, [%rd30];
	add.s64 	%rd31, %rd27, %rd22;
	ld.global.f32 	%f30, [%rd31];
	div.rn.f32 	%f31, %f30, %f29;
	cvt.rni.f32.f32 	%f32, %f31;
	setp.gt.f32 	%p22, %f32, %f1;
	selp.f32 	%f33, %f1, %f32, %p22;
	setp.lt.f32 	%p23, %f33, %f2;
	selp.f32 	%f34, %f2, %f33, %p23;
	add.s64 	%rd32, %rd28, %rd22;
	st.global.f32 	[%rd32], %f34;
	add.s32 	%r53, %r48, %r2;
	setp.lt.s32 	%p24, %r53, %r15;
	@%p24 bra 	$L__BB4_11;
$L__BB4_12:
	ret;

}
.func  (.param .b64 func_retval0) __internal_accurate_pow(
	.param .b64 __internal_accurate_pow_param_0
)
{
	.reg .pred 	%p<8>;
	.reg .b32 	%r<46>;
	.reg .b32 	%f<3>;
	.reg .b64 	%fd<109>;

	ld.param.f64 	%fd10, [__internal_accurate_pow_param_0];
	mov.f64 	%fd11, 0d4000000000000000;
	{
	.reg .b32 %temp; 
	mov.b64 	{%temp, %r8}, %fd11;
	}
	{
	.reg .b32 %temp; 
	mov.b64 	{%r9, %temp}, %fd11;
	}
	shr.u32 	%r10, %r8, 20;
	setp.lt.u32 	%p1, %r8, 1048576;
	mov.f64 	%fd12, 0d4360000000000000;
	{
	.reg .b32 %temp; 
	mov.b64 	{%temp, %r11}, %fd12;
	}
	{
	.reg .b32 %temp; 
	mov.b64 	{%r12, %temp}, %fd12;
	}
	shr.u32 	%r13, %r11, 20;
	add.s32 	%r14, %r13, -54;
	selp.b32 	%r15, %r12, %r9, %p1;
	selp.b32 	%r16, %r11, %r8, %p1;
	selp.b32 	%r1, %r14, %r10, %p1;
	add.s32 	%r45, %r1, -1023;
	and.b32  	%r17, %r16, -2146435073;
	or.b32  	%r18, %r17, 1072693248;
	mov.b64 	%fd107, {%r15, %r18};
	setp.lt.u32 	%p2, %r18, 1073127583;
	@%p2 bra 	$L__BB5_2;
	{
	.reg .b32 %temp; 
	mov.b64 	{%r19, %temp}, %fd107;
	}
	{
	.reg .b32 %temp; 
	mov.b64 	{%temp, %r20}, %fd107;
	}
	add.s32 	%r21, %r20, -1048576;
	mov.b64 	%fd107, {%r19, %r21};
	add.s32 	%r45, %r1, -1022;
$L__BB5_2:
	add.f64 	%fd13, %fd107, 0dBFF0000000000000;
	add.f64 	%fd14, %fd107, 0d3FF0000000000000;
	rcp.approx.ftz.f64 	%fd15, %fd14;
	neg.f64 	%fd16, %fd14;
	fma.rn.f64 	%fd17, %fd16, %fd15, 0d3FF0000000000000;
	fma.rn.f64 	%fd18, %fd17, %fd17, %fd17;
	fma.rn.f64 	%fd19, %fd18, %fd15, %fd15;
	mul.f64 	%fd20, %fd13, %fd19;
	fma.rn.f64 	%fd21, %fd13, %fd19, %fd20;
	mul.f64 	%fd22, %fd21, %fd21;
	fma.rn.f64 	%fd23, %fd22, 0d3EB0F5FF7D2CAFE2, 0d3ED0F5D241AD3B5A;
	fma.rn.f64 	%fd24, %fd23, %fd22, 0d3EF3B20A75488A3F;
	fma.rn.f64 	%fd25, %fd24, %fd22, 0d3F1745CDE4FAECD5;
	fma.rn.f64 	%fd26, %fd25, %fd22, 0d3F3C71C7258A578B;
	fma.rn.f64 	%fd27, %fd26, %fd22, 0d3F6249249242B910;
	fma.rn.f64 	%fd28, %fd27, %fd22, 0d3F89999999999DFB;
	sub.f64 	%fd29, %fd13, %fd21;
	add.f64 	%fd30, %fd29, %fd29;
	neg.f64 	%fd31, %fd21;
	fma.rn.f64 	%fd32, %fd31, %fd13, %fd30;
	mul.f64 	%fd33, %fd19, %fd32;
	fma.rn.f64 	%fd34, %fd22, %fd28, 0d3FB5555555555555;
	mov.f64 	%fd35, 0d3FB5555555555555;
	sub.f64 	%fd36, %fd35, %fd34;
	fma.rn.f64 	%fd37, %fd22, %fd28, %fd36;
	add.f64 	%fd38, %fd37, 0dBC46A4CB00B9E7B0;
	add.f64 	%fd39, %fd34, %fd38;
	sub.f64 	%fd40, %fd34, %fd39;
	add.f64 	%fd41, %fd38, %fd40;
	mul.rn.f64 	%fd42, %fd21, %fd21;
	neg.f64 	%fd43, %fd42;
	fma.rn.f64 	%fd44, %fd21, %fd21, %fd43;
	{
	.reg .b32 %temp; 
	mov.b64 	{%r22, %temp}, %fd33;
	}
	{
	.reg .b32 %temp; 
	mov.b64 	{%temp, %r23}, %fd33;
	}
	add.s32 	%r24, %r23, 1048576;
	mov.b64 	%fd45, {%r22, %r24};
	fma.rn.f64 	%fd46, %fd21, %fd45, %fd44;
	mul.rn.f64 	%fd47, %fd42, %fd21;
	neg.f64 	%fd48, %fd47;
	fma.rn.f64 	%fd49, %fd42, %fd21, %fd48;
	fma.rn.f64 	%fd50, %fd42, %fd33, %fd49;
	fma.rn.f64 	%fd51, %fd46, %fd21, %fd50;
	mul.rn.f64 	%fd52, %fd39, %fd47;
	neg.f64 	%fd53, %fd52;
	fma.rn.f64 	%fd54, %fd39, %fd47, %fd53;
	fma.rn.f64 	%fd55, %fd39, %fd51, %fd54;
	fma.rn.f64 	%fd56, %fd41, %fd47, %fd55;
	add.f64 	%fd57, %fd52, %fd56;
	sub.f64 	%fd58, %fd52, %fd57;
	add.f64 	%fd59, %fd56, %fd58;
	add.f64 	%fd60, %fd21, %fd57;
	sub.f64 	%fd61, %fd21, %fd60;
	add.f64 	%fd62, %fd57, %fd61;
	add.f64 	%fd63, %fd59, %fd62;
	add.f64 	%fd64, %fd33, %fd63;
	add.f64 	%fd65, %fd60, %fd64;
	sub.f64 	%fd66, %fd60, %fd65;
	add.f64 	%fd67, %fd64, %fd66;
	xor.b32  	%r25, %r45, -2147483648;
	mov.b32 	%r26, 1127219200;
	mov.b64 	%fd68, {%r25, %r26};
	mov.b32 	%r27, -2147483648;
	mov.b64 	%fd69, {%r27, %r26};
	sub.f64 	%fd70, %fd68, %fd69;
	fma.rn.f64 	%fd71, %fd70, 0d3FE62E42FEFA39EF, %fd65;
	fma.rn.f64 	%fd72, %fd70, 0dBFE62E42FEFA39EF, %fd71;
	sub.f64 	%fd73, %fd72, %fd65;
	sub.f64 	%fd74, %fd67, %fd73;
	fma.rn.f64 	%fd75, %fd70, 0d3C7ABC9E3B39803F, %fd74;
	add.f64 	%fd76, %fd71, %fd75;
	sub.f64 	%fd77, %fd71, %fd76;
	add.f64 	%fd78, %fd75, %fd77;
	{
	.reg .b32 %temp; 
	mov.b64 	{%temp, %r28}, %fd10;
	}
	{
	.reg .b32 %temp; 
	mov.b64 	{%r29, %temp}, %fd10;
	}
	shl.b32 	%r30, %r28, 1;
	setp.gt.u32 	%p3, %r30, -33554433;
	and.b32  	%r31, %r28, -15728641;
	selp.b32 	%r32, %r31, %r28, %p3;
	mov.b64 	%fd79, {%r29, %r32};
	mul.rn.f64 	%fd80, %fd76, %fd79;
	neg.f64 	%fd81, %fd80;
	fma.rn.f64 	%fd82, %fd76, %fd79, %fd81;
	fma.rn.f64 	%fd83, %fd78, %fd79, %fd82;
	add.f64 	%fd4, %fd80, %fd83;
	sub.f64 	%fd84, %fd80, %fd4;
	add.f64 	%fd5, %fd83, %fd84;
	fma.rn.f64 	%fd85, %fd4, 0d3FF71547652B82FE, 0d4338000000000000;
	{
	.reg .b32 %temp; 
	mov.b64 	{%r5, %temp}, %fd85;
	}
	mov.f64 	%fd86, 0dC338000000000000;
	add.rn.f64 	%fd87, %fd85, %fd86;
	fma.rn.f64 	%fd88, %fd87, 0dBFE62E42FEFA39EF, %fd4;
	fma.rn.f64 	%fd89, %fd87, 0dBC7ABC9E3B39803F, %fd88;
	fma.rn.f64 	%fd90, %fd89, 0d3E5ADE1569CE2BDF, 0d3E928AF3FCA213EA;
	fma.rn.f64 	%fd91, %fd90, %fd89, 0d3EC71DEE62401315;
	fma.rn.f64 	%fd92, %fd91, %fd89, 0d3EFA01997C89EB71;
	fma.rn.f64 	%fd93, %fd92, %fd89, 0d3F2A01A014761F65;
	fma.rn.f64 	%fd94, %fd93, %fd89, 0d3F56C16C1852B7AF;
	fma.rn.f64 	%fd95, %fd94, %fd89, 0d3F81111111122322;
	fma.rn.f64 	%fd96, %fd95, %fd89, 0d3FA55555555502A1;
	fma.rn.f64 	%fd97, %fd96, %fd89, 0d3FC5555555555511;
	fma.rn.f64 	%fd98, %fd97, %fd89, 0d3FE000000000000B;
	fma.rn.f64 	%fd99, %fd98, %fd89, 0d3FF0000000000000;
	fma.rn.f64 	%fd100, %fd99, %fd89, 0d3FF0000000000000;
	{
	.reg .b32 %temp; 
	mov.b64 	{%r6, %temp}, %fd100;
	}
	{
	.reg .b32 %temp; 
	mov.b64 	{%temp, %r7}, %fd100;
	}
	shl.b32 	%r33, %r5, 20;
	add.s32 	%r34, %r33, %r7;
	mov.b64 	%fd108, {%r6, %r34};
	{
	.reg .b32 %temp; 
	mov.b64 	{%temp, %r35}, %fd4;
	}
	mov.b32 	%f2, %r35;
	abs.f32 	%f1, %f2;
	setp.lt.f32 	%p4, %f1, 0f4086232B;
	@%p4 bra 	$L__BB5_5;
	setp.lt.f64 	%p5, %fd4, 0d0000000000000000;
	add.f64 	%fd101, %fd4, 0d7FF0000000000000;
	selp.f64 	%fd108, 0d0000000000000000, %fd101, %p5;
	setp.geu.f32 	%p6, %f1, 0f40874800;
	@%p6 bra 	$L__BB5_5;
	shr.u32 	%r36, %r5, 31;
	add.s32 	%r37, %r5, %r36;
	shr.s32 	%r38, %r37, 1;
	shl.b32 	%r39, %r38, 20;
	add.s32 	%r40, %r7, %r39;
	mov.b64 	%fd102, {%r6, %r40};
	sub.s32 	%r41, %r5, %r38;
	shl.b32 	%r42, %r41, 20;
	add.s32 	%r43, %r42, 1072693248;
	mov.b32 	%r44, 0;
	mov.b64 	%fd103, {%r44, %r43};
	mul.f64 	%fd108, %fd103, %fd102;
$L__BB5_5:
	abs.f64 	%fd104, %fd108;
	setp.eq.f64 	%p7, %fd104, 0d7FF0000000000000;
	fma.rn.f64 	%fd105, %fd108, %fd5, %fd108;
	selp.f64 	%fd106, %fd108, %fd105, %p7;
	st.param.f64 	[func_retval0], %fd106;
	ret;

}


// ===== COMPILED SASS (sm_100) =====

	.target	sm_100

	.elftype	@"ET_EXEC"


//--------------------- .note.nv.tkinfo           --------------------------
	.section	.note.nv.tkinfo,"",@"SHT_NOTE"
	.sectionflags	@"SHF_NOTE_NV_TKINFO"
	.tkinfo
        /*0018*/ 	.word	0x00000002
        /*0030*/ 	.string	""
        /*0030*/ 	.string	"ptxas"
        /*0030*/ 	.string	"Cuda compilation tools, release 13.0, V13.0.88"
        /*0030*/ 	.string	"Build cuda_13.0.r13.0/compiler.36424714_0"
        /*0030*/ 	.string	"-arch sm_100 -m 64 "



//--------------------- .note.nv.cuinfo           --------------------------
	.section	.note.nv.cuinfo,"",@"SHT_NOTE"
	.sectionflags	@"SHF_NOTE_NV_CUINFO"
        /*0018*/ 	.short	0x0002
        /*001a*/ 	.short	0x0064
        /*001c*/ 	.short	0x0082
	.zero		2


//--------------------- .nv.info                  --------------------------
	.section	.nv.info,"",@"SHT_CUDA_INFO"
	.align	4


	//----- nvinfo : EIATTR_REGCOUNT
	.align		4
        /*0000*/ 	.byte	0x04, 0x2f
        /*0002*/ 	.short	(.L_1 - .L_0)
	.align		4
.L_0:
        /*0004*/ 	.word	index@(_Z21ReduceMaxMinPerTensorIfEvPKT_iPS0_S3_)
        /*0008*/ 	.word	0x00000012


	//----- nvinfo : EIATTR_FRAME_SIZE
	.align		4
.L_1:
        /*000c*/ 	.byte	0x04, 0x11
        /*000e*/ 	.short	(.L_3 - .L_2)
	.align		4
.L_2:
        /*0010*/ 	.word	index@(_Z21ReduceMaxMinPerTensorIfEvPKT_iPS0_S3_)
        /*0014*/ 	.word	0x00000000


	//----- nvinfo : EIATTR_REGCOUNT
	.align		4
.L_3:
        /*0018*/ 	.byte	0x04, 0x2f
        /*001a*/ 	.short	(.L_5 - .L_4)
	.align		4
.L_4:
        /*001c*/ 	.word	index@(_Z22GetScaleAndZPSymmetricIfEvPKT_S2_idPS0_S3_)
        /*0020*/ 	.word	0x0000001c


	//----- nvinfo : EIATTR_FRAME_SIZE
	.align		4
.L_5:
        /*0024*/ 	.byte	0x04, 0x11
        /*0026*/ 	.short	(.L_7 - .L_6)
	.align		4
.L_6:
        /*0028*/ 	.word	index@($_Z22GetScaleAndZPSymmetricIfEvPKT_S2_idPS0_S3_$__internal_accurate_pow)
        /*002c*/ 	.word	0x00000000


	//----- nvinfo : EIATTR_FRAME_SIZE
	.align		4
.L_7:
        /*0030*/ 	.byte	0x04, 0x11
        /*0032*/ 	.short	(.L_9 - .L_8)
	.align		4
.L_8:
        /*0034*/ 	.word	index@($__internal_2_$__cuda_sm3x_div_rn_noftz_f32_slowpath)
        /*0038*/ 	.word	0x00000000


	//----- nvinfo : EIATTR_FRAME_SIZE
	.align		4
.L_9:
        /*003c*/ 	.byte	0x04, 0x11
        /*003e*/ 	.short	(.L_11 - .L_10)
	.align		4
.L_10:
        /*0040*/ 	.word	index@(_Z22GetScaleAndZPSymmetricIfEvPKT_S2_idPS0_S3_)
        /*0044*/ 	.word	0x00000000


	//----- nvinfo : EIATTR_REGCOUNT
	.align		4
.L_11:
        /*0048*/ 	.byte	0x04, 0x2f
        /*004a*/ 	.short	(.L_13 - .L_12)
	.align		4
.L_12:
        /*004c*/ 	.word	index@(_Z26QuantizePerTensorSymmetricIfEvPKT_S2_iidPS0_)
        /*0050*/ 	.word	0x0000001e


	//----- nvinfo : EIATTR_FRAME_SIZE
	.align		4
.L_13:
        /*0054*/ 	.byte	0x04, 0x11
        /*0056*/ 	.short	(.L_15 - .L_14)
	.align		4
.L_14:
        /*0058*/ 	.word	index@($_Z26QuantizePerTensorSymmetricIfEvPKT_S2_iidPS0_$__internal_accurate_pow)
        /*005c*/ 	.word	0x00000000


	//----- nvinfo : EIATTR_FRAME_SIZE
	.align		4
.L_15:
        /*0060*/ 	.byte	0x04, 0x11
        /*0062*/ 	.short	(.L_17 - .L_16)
	.align		4
.L_16:
        /*0064*/ 	.word	index@($__internal_1_$__cuda_sm3x_div_rn_noftz_f32_slowpath)
        /*0068*/ 	.word	0x00000000


	//----- nvinfo : EIATTR_FRAME_SIZE
	.align		4
.L_17:
        /*006c*/ 	.byte	0x04, 0x11
        /*006e*/ 	.short	(.L_19 - .L_18)
	.align		4
.L_18:
        /*0070*/ 	.word	index@(_Z26QuantizePerTensorSymmetricIfEvPKT_S2_iidPS0_)
        /*0074*/ 	.word	0x00000000


	//----- nvinfo : EIATTR_REGCOUNT
	.align		4
.L_19:
        /*0078*/ 	.byte	0x04, 0x2f
        /*007a*/ 	.short	(.L_21 - .L_20)
	.align		4
.L_20:
        /*007c*/ 	.word	index@(_Z22ReduceMaxMinPerChannelIfEvPKT_iiiPS0_S3_)
        /*0080*/ 	.word	0x00000012


	//----- nvinfo : EIATTR_FRAME_SIZE
	.align		4
.L_21:
        /*0084*/ 	.byte	0x04, 0x11
        /*0086*/ 	.short	(.L_23 - .L_22)
	.align		4
.L_22:
        /*0088*/ 	.word	index@(_Z22ReduceMaxMinPerChannelIfEvPKT_iiiPS0_S3_)
        /*008c*/ 	.word	0x00000000


	//----- nvinfo : EIATTR_REGCOUNT
	.align		4
.L_23:
        /*0090*/ 	.byte	0x04, 0x2f
        /*0092*/ 	.short	(.L_25 - .L_24)
	.align		4
.L_24:
        /*0094*/ 	.word	index@(_Z27QuantizePerChannelSymmetricIfEvPKT_S2_iiidPS0_)
        /*0098*/ 	.word	0x00000020


	//----- nvinfo : EIATTR_FRAME_SIZE
	.align		4
.L_25:
        /*009c*/ 	.byte	0x04, 0x11
        /*009e*/ 	.short	(.L_27 - .L_26)
	.align		4
.L_26:
        /*00a0*/ 	.word	index@($_Z27QuantizePerChannelSymmetricIfEvPKT_S2_iiidPS0_$__internal_accurate_pow)
        /*00a4*/ 	.word	0x00000000


	//----- nvinfo : EIATTR_FRAME_SIZE
	.align		4
.L_27:
        /*00a8*/ 	.byte	0x04, 0x11
        /*00aa*/ 	.short	(.L_29 - .L_28)
	.align		4
.L_28:
        /*00ac*/ 	.word	index@($__internal_0_$__cuda_sm3x_div_rn_noftz_f32_slowpath)
        /*00b0*/ 	.word	0x00000000


	//----- nvinfo : EIATTR_FRAME_SIZE
	.align		4
.L_29:
        /*00b4*/ 	.byte	0x04, 0x11
        /*00b6*/ 	.short	(.L_31 - .L_30)
	.align		4
.L_30:
        /*00b8*/ 	.word	index@(_Z27QuantizePerChannelSymmetricIfEvPKT_S2_iiidPS0_)
        /*00bc*/ 	.word	0x00000000


	//----- nvinfo : EIATTR_MIN_STACK_SIZE
	.align		4
.L_31:
        /*00c0*/ 	.byte	0x04, 0x12
        /*00c2*/ 	.short	(.L_33 - .L_32)
	.align		4
.L_32:
        /*00c4*/ 	.word	index@(_Z27QuantizePerChannelSymmetricIfEvPKT_S2_iiidPS0_)
        /*00c8*/ 	.word	0x00000000


	//----- nvinfo : EIATTR_MIN_STACK_SIZE
	.align		4
.L_33:
        /*00cc*/ 	.byte	0x04, 0x12
        /*00ce*/ 	.short	(.L_35 - .L_34)
	.align		4
.L_34:
        /*00d0*/ 	.word	index@(_Z22ReduceMaxMinPerChannelIfEvPKT_iiiPS0_S3_)
        /*00d4*/ 	.word	0x00000000


	//----- nvinfo : EIATTR_MIN_STACK_SIZE
	.align		4
.L_35:
        /*00d8*/ 	.byte	0x04, 0x12
        /*00da*/ 	.short	(.L_37 - .L_36)
	.align		4
.L_36:
        /*00dc*/ 	.word	index@(_Z26QuantizePerTensorSymmetricIfEvPKT_S2_iidPS0_)
        /*00e0*/ 	.word	0x00000000


	//----- nvinfo : EIATTR_MIN_STACK_SIZE
	.align		4
.L_37:
        /*00e4*/ 	.byte	0x04, 0x12
        /*00e6*/ 	.short	(.L_39 - .L_38)
	.align		4
.L_38:
        /*00e8*/ 	.word	index@(_Z22GetScaleAndZPSymmetricIfEvPKT_S2_idPS0_S3_)
        /*00ec*/ 	.word	0x00000000


	//----- nvinfo : EIATTR_MIN_STACK_SIZE
	.align		4
.L_39:
        /*00f0*/ 	.byte	0x04, 0x12
        /*00f2*/ 	.short	(.L_41 - .L_40)
	.align		4
.L_40:
        /*00f4*/ 	.word	index@(_Z21ReduceMaxMinPerTensorIfEvPKT_iPS0_S3_)
        /*00f8*/ 	.word	0x00000000
.L_41:


//--------------------- .nv.compat                --------------------------
	.section	.nv.compat,"",@"SHT_CUDA_COMPAT_INFO"
	.align	4
        /*0000*/ 	.byte	0x02, 0x09, 0x00, 0x00, 0x02, 0x02, 0x01, 0x00, 0x02, 0x05, 0x05, 0x00, 0x03, 0x07, 0x01, 0x01
        /*0010*/ 	.byte	0x02, 0x03, 0x00, 0x00, 0x02, 0x06, 0x01, 0x00, 0x04, 0x0b, 0x08, 0x00, 0x01, 0x00, 0x00, 0x00
        /*0020*/ 	.byte	0x00, 0x00, 0x00, 0x00


//--------------------- .nv.info._Z27QuantizePerChannelSymmetricIfEvPKT_S2_iiidPS0_ --------------------------
	.section	.nv.info._Z27QuantizePerChannelSymmetricIfEvPKT_S2_iiidPS0_,"",@"SHT_CUDA_INFO"
	.sectionflags	@""
	.align	4


	//----- nvinfo : EIATTR_CUDA_API_VERSION
	.align		4
        /*0000*/ 	.byte	0x04, 0x37
        /*0002*/ 	.short	(.L_43 - .L_42)
.L_42:
        /*0004*/ 	.word	0x00000082


	//----- nvinfo : EIATTR_KPARAM_INFO
	.align		4
.L_43:
        /*0008*/ 	.byte	0x04, 0x17
        /*000a*/ 	.short	(.L_45 - .L_44)
.L_44:
        /*000c*/ 	.word	0x00000000
        /*0010*/ 	.short	0x0006
        /*0012*/ 	.short	0x0028
        /*0014*/ 	.byte	0x00, 0xf5, 0x21, 0x00


	//----- nvinfo : EIATTR_KPARAM_INFO
	.align		4
.L_45:
        /*0018*/ 	.byte	0x04, 0x17
        /*001a*/ 	.short	(.L_47 - .L_46)
.L_46:
        /*001c*/ 	.word	0x00000000
        /*0020*/ 	.short	0x0005
        /*0022*/ 	.short	0x0020
        /*0024*/ 	.byte	0x00, 0xf0, 0x21, 0x00


	//----- nvinfo : EIATTR_KPARAM_INFO
	.align		4
.L_47:
        /*0028*/ 	.byte	0x04, 0x17
        /*002a*/ 	.short	(.L_49 - .L_48)
.L_48:
        /*002c*/ 	.word	0x00000000
        /*0030*/ 	.short	0x0004
        /*0032*/ 	.short	0x0018
        /*0034*/ 	.byte	0x00, 0xf0, 0x11, 0x00


	//----- nvinfo : EIATTR_KPARAM_INFO
	.align		4
.L_49:
        /*0038*/ 	.byte	0x04, 0x17
        /*003a*/ 	.short	(.L_51 - .L_50)
.L_50:
        /*003c*/ 	.word	0x00000000
        /*0040*/ 	.short	0x0003
        /*0042*/ 	.short	0x0014
        /*0044*/ 	.byte	0x00, 0xf0, 0x11, 0x00


	//----- nvinfo : EIATTR_KPARAM_INFO
	.align		4
.L_51:
        /*0048*/ 	.byte	0x04, 0x17
        /*004a*/ 	.short	(.L_53 - .L_52)
.L_52:
        /*004c*/ 	.word	0x00000000
        /*0050*/ 	.short	0x0002
        /*0052*/ 	.short	0x0010
        /*0054*/ 	.byte	0x00, 0xf0, 0x11, 0x00


	//----- nvinfo : EIATTR_KPARAM_INFO
	.align		4
.L_53:
        /*0058*/ 	.byte	0x04, 0x17
        /*005a*/ 	.short	(.L_55 - .L_54)
.L_54:
        /*005c*/ 	.word	0x00000000
        /*0060*/ 	.short	0x0001
        /*0062*/ 	.short	0x0008
        /*0064*/ 	.byte	0x00, 0xf5, 0x21, 0x00


	//----- nvinfo : EIATTR_KPARAM_INFO
	.align		4
.L_55:
        /*0068*/ 	.byte	0x04, 0x17
        /*006a*/ 	.short	(.L_57 - .L_56)
.L_56:
        /*006c*/ 	.word	0x00000000
        /*0070*/ 	.short	0x0000
        /*0072*/ 	.short	0x0000
        /*0074*/ 	.byte	0x00, 0xf5, 0x21, 0x00


	//----- nvinfo : EIATTR_SPARSE_MMA_MASK
	.align		4
.L_57:
        /*0078*/ 	.byte	0x03, 0x50
        /*007a*/ 	.short	0x0000


	//----- nvinfo : EIATTR_MAXREG_COUNT
	.align		4
        /*007c*/ 	.byte	0x03, 0x1b
        /*007e*/ 	.short	0x00ff


	//----- nvinfo : EIATTR_MERCURY_ISA_VERSION
	.align		4
        /*0080*/ 	.byte	0x03, 0x5f
        /*0082*/ 	.short	0x0101


	//----- nvinfo : EIATTR_VRC_CTA_INIT_COUNT
	.align		4
        /*0084*/ 	.byte	0x02, 0x4a
	.zero		1
	.zero		1


	//----- nvinfo : EIATTR_EXIT_INSTR_OFFSETS
	.align		4
        /*0088*/ 	.byte	0x04, 0x1c
        /*008a*/ 	.short	(.L_59 - .L_58)


	//   ....[0]....
.L_58:
        /*008c*/ 	.word	0x000001a0


	//   ....[1]....
        /*0090*/ 	.word	0x00000830


	//   ....[2]....
        /*0094*/ 	.word	0x000014e0


	//----- nvinfo : EIATTR_CRS_STACK_SIZE
	.align		4
.L_59:
        /*0098*/ 	.byte	0x04, 0x1e
        /*009a*/ 	.short	(.L_61 - .L_60)
.L_60:
        /*009c*/ 	.word	0x00000000


	//----- nvinfo : EIATTR_CBANK_PARAM_SIZE
	.align		4
.L_61:
        /*00a0*/ 	.byte	0x03, 0x19
        /*00a2*/ 	.short	0x0030


	//----- nvinfo : EIATTR_PARAM_CBANK
	.align		4
        /*00a4*/ 	.byte	0x04, 0x0a
        /*00a6*/ 	.short	(.L_63 - .L_62)
	.align		4
.L_62:
        /*00a8*/ 	.word	index@(.nv.constant0._Z27QuantizePerChannelSymmetricIfEvPKT_S2_iiidPS0_)
        /*00ac*/ 	.short	0x0380
        /*00ae*/ 	.short	0x0030


	//----- nvinfo : EIATTR_SW_WAR
	.align		4
.L_63:
        /*00b0*/ 	.byte	0x04, 0x36
        /*00b2*/ 	.short	(.L_65 - .L_64)
.L_64:
        /*00b4*/ 	.word	0x00000008
.L_65:


//--------------------- .nv.info._Z22ReduceMaxMinPerChannelIfEvPKT_iiiPS0_S3_ --------------------------
	.section	.nv.info._Z22ReduceMaxMinPerChannelIfEvPKT_iiiPS0_S3_,"",@"SHT_CUDA_INFO"
	.sectionflags	@""
	.align	4


	//----- nvinfo : EIATTR_CUDA_API_VERSION
	.align		4
        /*0000*/ 	.byte	0x04, 0x37
        /*0002*/ 	.short	(.L_67 - .L_66)
.L_66:
        /*0004*/ 	.word	0x00000082


	//----- nvinfo : EIATTR_KPARAM_INFO
	.align		4
.L_67:
        /*0008*/ 	.byte	0x04, 0x17
        /*000a*/ 	.short	(.L_69 - .L_68)
.L_68:
        /*000c*/ 	.word	0x00000000
        /*0010*/ 	.short	0x0005
        /*0012*/ 	.short	0x0020
        /*0014*/ 	.byte	0x00, 0xf5, 0x21, 0x00


	//----- nvinfo : EIATTR_KPARAM_INFO
	.align		4
.L_69:
        /*0018*/ 	.byte	0x04, 0x17
        /*001a*/ 	.short	(.L_71 - .L_70)
.L_70:
        /*001c*/ 	.word	0x00000000
        /*0020*/ 	.short	0x0004
        /*0022*/ 	.short	0x0018
        /*0024*/ 	.byte	0x00, 0xf5, 0x21, 0x00


	//----- nvinfo : EIATTR_KPARAM_INFO
	.align		4
.L_71:
        /*0028*/ 	.byte	0x04, 0x17
        /*002a*/ 	.short	(.L_73 - .L_72)
.L_72:
        /*002c*/ 	.word	0x00000000
        /*0030*/ 	.short	0x0003
        /*0032*/ 	.short	0x0010
        /*0034*/ 	.byte	0x00, 0xf0, 0x11, 0x00


	//----- nvinfo : EIATTR_KPARAM_INFO
	.align		4
.L_73:
        /*0038*/ 	.byte	0x04, 0x17
        /*003a*/ 	.short	(.L_75 - .L_74)
.L_74:
        /*003c*/ 	.word	0x00000000
        /*0040*/ 	.short	0x0002
        /*0042*/ 	.short	0x000c
        /*0044*/ 	.byte	0x00, 0xf0, 0x11, 0x00


	//----- nvinfo : EIATTR_KPARAM_INFO
	.align		4
.L_75:
        /*0048*/ 	.byte	0x04, 0x17
        /*004a*/ 	.short	(.L_77 - .L_76)
.L_76:
        /*004c*/ 	.word	0x00000000
        /*0050*/ 	.short	0x0001
        /*0052*/ 	.short	0x0008
        /*0054*/ 	.byte	0x00, 0xf0, 0x11, 0x00


	//----- nvinfo : EIATTR_KPARAM_INFO
	.align		4
.L_77:
        /*0058*/ 	.byte	0x04, 0x17
        /*005a*/ 	.short	(.L_79 - .L_78)
.L_78:
        /*005c*/ 	.word	0x00000000
        /*0060*/ 	.short	0x0000
        /*0062*/ 	.short	0x0000
        /*0064*/ 	.byte	0x00, 0xf5, 0x21, 0x00


	//----- nvinfo : EIATTR_SPARSE_MMA_MASK
	.align		4
.L_79:
        /*0068*/ 	.byte	0x03, 0x50
        /*006a*/ 	.short	0x0000


	//----- nvinfo : EIATTR_MAXREG_COUNT
	.align		4
        /*006c*/ 	.byte	0x03, 0x1b
        /*006e*/ 	.short	0x00ff


	//----- nvinfo : EIATTR_NUM_BARRIERS
	.align		4
        /*0070*/ 	.byte	0x02, 0x4c
        /*0072*/ 	.byte	0x01
	.zero		1


	//----- nvinfo : EIATTR_MERCURY_ISA_VERSION
	.align		4
        /*0074*/ 	.byte	0x03, 0x5f
        /*0076*/ 	.short	0x0101


	//----- nvinfo : EIATTR_VRC_CTA_INIT_COUNT
	.align		4
        /*0078*/ 	.byte	0x02, 0x4a
	.zero		1
	.zero		1


	//----- nvinfo : EIATTR_EXIT_INSTR_OFFSETS
	.align		4
        /*007c*/ 	.byte	0x04, 0x1c
        /*007e*/ 	.short	(.L_81 - .L_80)


	//   ....[0]....
.L_80:
        /*0080*/ 	.word	0x00000040


	//   ....[1]....
        /*0084*/ 	.word	0x00000660


	//----- nvinfo : EIATTR_CRS_STACK_SIZE
	.align		4
.L_81:
        /*0088*/ 	.byte	0x04, 0x1e
        /*008a*/ 	.short	(.L_83 - .L_82)
.L_82:
        /*008c*/ 	.word	0x00000000


	//----- nvinfo : EIATTR_CBANK_PARAM_SIZE
	.align		4
.L_83:
        /*0090*/ 	.byte	0x03, 0x19
        /*0092*/ 	.short	0x0028


	//----- nvinfo : EIATTR_PARAM_CBANK
	.align		4
        /*0094*/ 	.byte	0x04, 0x0a
        /*0096*/ 	.short	(.L_85 - .L_84)
	.align		4
.L_84:
        /*0098*/ 	.word	index@(.nv.constant0._Z22ReduceMaxMinPerChannelIfEvPKT_iiiPS0_S3_)
        /*009c*/ 	.short	0x0380
        /*009e*/ 	.short	0x0028


	//----- nvinfo : EIATTR_SW_WAR
	.align		4
.L_85:
        /*00a0*/ 	.byte	0x04, 0x36
        /*00a2*/ 	.short	(.L_87 - .L_86)
.L_86:
        /*00a4*/ 	.word	0x00000008
.L_87:


//--------------------- .nv.info._Z26QuantizePerTensorSymmetricIfEvPKT_S2_iidPS0_ --------------------------
	.section	.nv.info._Z26QuantizePerTensorSymmetricIfEvPKT_S2_iidPS0_,"",@"SHT_CUDA_INFO"
	.sectionflags	@""
	.align	4


	//----- nvinfo : EIATTR_CUDA_API_VERSION
	.align		4
        /*0000*/ 	.byte	0x04, 0x37
        /*0002*/ 	.short	(.L_89 - .L_88)
.L_88:
        /*0004*/ 	.word	0x00000082


	//----- nvinfo : EIATTR_KPARAM_INFO
	.align		4
.L_89:
        /*0008*/ 	.byte	0x04, 0x17
        /*000a*/ 	.short	(.L_91 - .L_90)
.L_90:
        /*000c*/ 	.word	0x00000000
        /*0010*/ 	.short	0x0005
        /*0012*/ 	.short	0x0020
        /*0014*/ 	.byte	0x00, 0xf5, 0x21, 0x00


	//----- nvinfo : EIATTR_KPARAM_INFO
	.align		4
.L_91:
        /*0018*/ 	.byte	0x04, 0x17
        /*001a*/ 	.short	(.L_93 - .L_92)
.L_92:
        /*001c*/ 	.word	0x00000000
        /*0020*/ 	.short	0x0004
        /*0022*/ 	.short	0x0018
        /*0024*/ 	.byte	0x00, 0xf0, 0x21, 0x00


	//----- nvinfo : EIATTR_KPARAM_INFO
	.align		4
.L_93:
        /*0028*/ 	.byte	0x04, 0x17
        /*002a*/ 	.short	(.L_95 - .L_94)
.L_94:
        /*002c*/ 	.word	0x00000000
        /*0030*/ 	.short	0x0003
        /*0032*/ 	.short	0x0014
        /*0034*/ 	.byte	0x00, 0xf0, 0x11, 0x00


	//----- nvinfo : EIATTR_KPARAM_INFO
	.align		4
.L_95:
        /*0038*/ 	.byte	0x04, 0x17
        /*003a*/ 	.short	(.L_97 - .L_96)
.L_96:
        /*003c*/ 	.word	0x00000000
        /*0040*/ 	.short	0x0002
        /*0042*/ 	.short	0x0010
        /*0044*/ 	.byte	0x00, 0xf0, 0x11, 0x00


	//----- nvinfo : EIATTR_KPARAM_INFO
	.align		4
.L_97:
        /*0048*/ 	.byte	0x04, 0x17
        /*004a*/ 	.short	(.L_99 - .L_98)
.L_98:
        /*004c*/ 	.word	0x00000000
        /*0050*/ 	.short	0x0001
        /*0052*/ 	.short	0x0008
        /*0054*/ 	.byte	0x00, 0xf5, 0x21, 0x00


	//----- nvinfo : EIATTR_KPARAM_INFO
	.align		4
.L_99:
        /*0058*/ 	.byte	0x04, 0x17
        /*005a*/ 	.short	(.L_101 - .L_100)
.L_100:
        /*005c*/ 	.word	0x00000000
        /*0060*/ 	.short	0x0000
        /*0062*/ 	.short	0x0000
        /*0064*/ 	.byte	0x00, 0xf5, 0x21, 0x00


	//----- nvinfo : EIATTR_SPARSE_MMA_MASK
	.align		4
.L_101:
        /*0068*/ 	.byte	0x03, 0x50
        /*006a*/ 	.short	0x0000


	//----- nvinfo : EIATTR_MAXREG_COUNT
	.align		4
        /*006c*/ 	.byte	0x03, 0x1b
        /*006e*/ 	.short	0x00ff


	//----- nvinfo : EIATTR_MERCURY_ISA_VERSION
	.align		4
        /*0070*/ 	.byte	0x03, 0x5f
        /*0072*/ 	.short	0x0101


	//----- nvinfo : EIATTR_VRC_CTA_INIT_COUNT
	.align		4
        /*0074*/ 	.byte	0x02, 0x4a
	.zero		1
	.zero		1


	//----- nvinfo : EIATTR_EXIT_INSTR_OFFSETS
	.align		4
        /*0078*/ 	.byte	0x04, 0x1c
        /*007a*/ 	.short	(.L_103 - .L_102)


	//   ....[0]....
.L_102:
        /*007c*/ 	.word	0x000001a0


	//   ....[1]....
        /*0080*/ 	.word	0x00000640


	//   ....[2]....
        /*0084*/ 	.word	0x00000c80


	//----- nvinfo : EIATTR_CRS_STACK_SIZE
	.align		4
.L_103:
        /*0088*/ 	.byte	0x04, 0x1e
        /*008a*/ 	.short	(.L_105 - .L_104)
.L_104:
        /*008c*/ 	.word	0x00000000


	//----- nvinfo : EIATTR_CBANK_PARAM_SIZE
	.align		4
.L_105:
        /*0090*/ 	.byte	0x03, 0x19
        /*0092*/ 	.short	0x0028


	//----- nvinfo : EIATTR_PARAM_CBANK
	.align		4
        /*0094*/ 	.byte	0x04, 0x0a
        /*0096*/ 	.short	(.L_107 - .L_106)
	.align		4
.L_106:
        /*0098*/ 	.word	index@(.nv.constant0._Z26QuantizePerTensorSymmetricIfEvPKT_S2_iidPS0_)
        /*009c*/ 	.short	0x0380
        /*009e*/ 	.short	0x0028


	//----- nvinfo : EIATTR_SW_WAR
	.align		4
.L_107:
        /*00a0*/ 	.byte	0x04, 0x36
        /*00a2*/ 	.short	(.L_109 - .L_108)
.L_108:
        /*00a4*/ 	.word	0x00000008
.L_109:


//--------------------- .nv.info._Z22GetScaleAndZPSymmetricIfEvPKT_S2_idPS0_S3_ --------------------------
	.section	.nv.info._Z22GetScaleAndZPSymmetricIfEvPKT_S2_idPS0_S3_,"",@"SHT_CUDA_INFO"
	.sectionflags	@""
	.align	4


	//----- nvinfo : EIATTR_CUDA_API_VERSION
	.align		4
        /*0000*/ 	.byte	0x04, 0x37
        /*0002*/ 	.short	(.L_111 - .L_110)
.L_110:
        /*0004*/ 	.word	0x00000082


	//----- nvinfo : EIATTR_KPARAM_INFO
	.align		4
.L_111:
        /*0008*/ 	.byte	0x04, 0x17
        /*000a*/ 	.short	(.L_113 - .L_112)
.L_112:
        /*000c*/ 	.word	0x00000000
        /*0010*/ 	.short	0x0005
        /*0012*/ 	.short	0x0028
        /*0014*/ 	.byte	0x00, 0xf5, 0x21, 0x00


	//----- nvinfo : EIATTR_KPARAM_INFO
	.align		4
.L_113:
        /*0018*/ 	.byte	0x04, 0x17
        /*001a*/ 	.short	(.L_115 - .L_114)
.L_114:
        /*001c*/ 	.word	0x00000000
        /*0020*/ 	.short	0x0004
        /*0022*/ 	.short	0x0020
        /*0024*/ 	.byte	0x00, 0xf5, 0x21, 0x00


	//----- nvinfo : EIATTR_KPARAM_INFO
	.align		4
.L_115:
        /*0028*/ 	.byte	0x04, 0x17
        /*002a*/ 	.short	(.L_117 - .L_116)
.L_116:
        /*002c*/ 	.word	0x00000000
        /*0030*/ 	.short	0x0003
        /*0032*/ 	.short	0x0018
        /*0034*/ 	.byte	0x00, 0xf0, 0x21, 0x00


	//----- nvinfo : EIATTR_KPARAM_INFO
	.align		4
.L_117:
        /*0038*/ 	.byte	0x04, 0x17
        /*003a*/ 	.short	(.L_119 - .L_118)
.L_118:
        /*003c*/ 	.word	0x00000000
        /*0040*/ 	.short	0x0002
        /*0042*/ 	.short	0x0010
        /*0044*/ 	.byte	0x00, 0xf0, 0x11, 0x00


	//----- nvinfo : EIATTR_KPARAM_INFO
	.align		4
.L_119:
        /*0048*/ 	.byte	0x04, 0x17
        /*004a*/ 	.short	(.L_121 - .L_120)
.L_120:
        /*004c*/ 	.word	0x00000000
        /*0050*/ 	.short	0x0001
        /*0052*/ 	.short	0x0008
        /*0054*/ 	.byte	0x00, 0xf5, 0x21, 0x00


	//----- nvinfo : EIATTR_KPARAM_INFO
	.align		4
.L_121:
        /*0058*/ 	.byte	0x04, 0x17
        /*005a*/ 	.short	(.L_123 - .L_122)
.L_122:
        /*005c*/ 	.word	0x00000000
        /*0060*/ 	.short	0x0000
        /*0062*/ 	.short	0x0000
        /*0064*/ 	.byte	0x00, 0xf5, 0x21, 0x00


	//----- nvinfo : EIATTR_SPARSE_MMA_MASK
	.align		4
.L_123:
        /*0068*/ 	.byte	0x03, 0x50
        /*006a*/ 	.short	0x0000


	//----- nvinfo : EIATTR_MAXREG_COUNT
	.align		4
        /*006c*/ 	.byte	0x03, 0x1b
        /*006e*/ 	.short	0x00ff


	//----- nvinfo : EIATTR_MERCURY_ISA_VERSION
	.align		4
        /*0070*/ 	.byte	0x03, 0x5f
        /*0072*/ 	.short	0x0101


	//----- nvinfo : EIATTR_VRC_CTA_INIT_COUNT
	.align		4
        /*0074*/ 	.byte	0x02, 0x4a
	.zero		1
	.zero		1


	//----- nvinfo : EIATTR_EXIT_INSTR_OFFSETS
	.align		4
        /*0078*/ 	.byte	0x04, 0x1c
        /*007a*/ 	.short	(.L_125 - .L_124)


	//   ....[0]....
.L_124:
        /*007c*/ 	.word	0x00000070


	//   ....[1]....
        /*0080*/ 	.word	0x000003f0


	//   ....[2]....
        /*0084*/ 	.word	0x00000680


	//----- nvinfo : EIATTR_CRS_STACK_SIZE
	.align		4
.L_125:
        /*0088*/ 	.byte	0x04, 0x1e
        /*008a*/ 	.short	(.L_127 - .L_126)
.L_126:
        /*008c*/ 	.word	0x00000000


	//----- nvinfo : EIATTR_CBANK_PARAM_SIZE
	.align		4
.L_127:
        /*0090*/ 	.byte	0x03, 0x19
        /*0092*/ 	.short	0x0030


	//----- nvinfo : EIATTR_PARAM_CBANK
	.align		4
        /*0094*/ 	.byte	0x04, 0x0a
        /*0096*/ 	.short	(.L_129 - .L_128)
	.align		4
.L_128:
        /*0098*/ 	.word	index@(.nv.constant0._Z22GetScaleAndZPSymmetricIfEvPKT_S2_idPS0_S3_)
        /*009c*/ 	.short	0x0380
        /*009e*/ 	.short	0x0030


	//----- nvinfo : EIATTR_SW_WAR
	.align		4
.L_129:
        /*00a0*/ 	.byte	0x04, 0x36
        /*00a2*/ 	.short	(.L_131 - .L_130)
.L_130:
        /*00a4*/ 	.word	0x00000008
.L_131:


//--------------------- .nv.info._Z21ReduceMaxMinPerTensorIfEvPKT_iPS0_S3_ --------------------------
	.section	.nv.info._Z21ReduceMaxMinPerTensorIfEvPKT_iPS0_S3_,"",@"SHT_CUDA_INFO"
	.sectionflags	@""
	.align	4


	//----- nvinfo : EIATTR_CUDA_API_VERSION
	.align		4
        /*0000*/ 	.byte	0x04, 0x37
        /*0002*/ 	.short	(.L_133 - .L_132)
.L_132:
        /*0004*/ 	.word	0x00000082


	//----- nvinfo : EIATTR_KPARAM_INFO
	.align		4
.L_133:
        /*0008*/ 	.byte	0x04, 0x17
        /*000a*/ 	.short	(.L_135 - .L_134)
.L_134:
        /*000c*/ 	.word	0x00000000
        /*0010*/ 	.short	0x0003
        /*0012*/ 	.short	0x0018
        /*0014*/ 	.byte	0x00, 0xf5, 0x21, 0x00


	//----- nvinfo : EIATTR_KPARAM_INFO
	.align		4
.L_135:
        /*0018*/ 	.byte	0x04, 0x17
        /*001a*/ 	.short	(.L_137 - .L_136)
.L_136:
        /*001c*/ 	.word	0x00000000
        /*0020*/ 	.short	0x0002
        /*0022*/ 	.short	0x0010
        /*0024*/ 	.byte	0x00, 0xf5, 0x21, 0x00


	//----- nvinfo : EIATTR_KPARAM_INFO
	.align		4
.L_137:
        /*0028*/ 	.byte	0x04, 0x17
        /*002a*/ 	.short	(.L_139 - .L_138)
.L_138:
        /*002c*/ 	.word	0x00000000
        /*0030*/ 	.short	0x0001
        /*0032*/ 	.short	0x0008
        /*0034*/ 	.byte	0x00, 0xf0, 0x11, 0x00


	//----- nvinfo : EIATTR_KPARAM_INFO
	.align		4
.L_139:
        /*0038*/ 	.byte	0x04, 0x17
        /*003a*/ 	.short	(.L_141 - .L_140)
.L_140:
        /*003c*/ 	.word	0x00000000
        /*0040*/ 	.short	0x0000
        /*0042*/ 	.short	0x0000
        /*0044*/ 	.byte	0x00, 0xf5, 0x21, 0x00


	//----- nvinfo : EIATTR_SPARSE_MMA_MASK
	.align		4
.L_141:
        /*0048*/ 	.byte	0x03, 0x50
        /*004a*/ 	.short	0x0000


	//----- nvinfo : EIATTR_MAXREG_COUNT
	.align		4
        /*004c*/ 	.byte	0x03, 0x1b
        /*004e*/ 	.short	0x00ff


	//----- nvinfo : EIATTR_NUM_BARRIERS
	.align		4
        /*0050*/ 	.byte	0x02, 0x4c
        /*0052*/ 	.byte	0x01
	.zero		1


	//----- nvinfo : EIATTR_MERCURY_ISA_VERSION
	.align		4
        /*0054*/ 	.byte	0x03, 0x5f
        /*0056*/ 	.short	0x0101


	//----- nvinfo : EIATTR_VRC_CTA_INIT_COUNT
	.align		4
        /*0058*/ 	.byte	0x02, 0x4a
	.zero		1
	.zero		1


	//----- nvinfo : EIATTR_EXIT_INSTR_OFFSETS
	.align		4
        /*005c*/ 	.byte	0x04, 0x1c
        /*005e*/ 	.short	(.L_143 - .L_142)


	//   ....[0]....
.L_142:
        /*0060*/ 	.word	0x000006b0


	//   ....[1]....
        /*0064*/ 	.word	0x00000810


	//   ....[2]....
        /*0068*/ 	.word	0x00000890


	//----- nvinfo : EIATTR_CRS_STACK_SIZE
	.align		4
.L_143:
        /*006c*/ 	.byte	0x04, 0x1e
        /*006e*/ 	.short	(.L_145 - .L_144)
.L_144:
        /*0070*/ 	.word	0x00000000


	//----- nvinfo : EIATTR_CBANK_PARAM_SIZE
	.align		4
.L_145:
        /*0074*/ 	.byte	0x03, 0x19
        /*0076*/ 	.short	0x0020


	//----- nvinfo : EIATTR_PARAM_CBANK
	.align		4
        /*0078*/ 	.byte	0x04, 0x0a
        /*007a*/ 	.short	(.L_147 - .L_146)
	.align		4
.L_146:
        /*007c*/ 	.word	index@(.nv.constant0._Z21ReduceMaxMinPerTensorIfEvPKT_iPS0_S3_)
        /*0080*/ 	.short	0x0380
        /*0082*/ 	.short	0x0020


	//----- nvinfo : EIATTR_SW_WAR
	.align		4
.L_147:
        /*0084*/ 	.byte	0x04, 0x36
        /*0086*/ 	.short	(.L_149 - .L_148)
.L_148:
        /*0088*/ 	.word	0x00000008
.L_149:


//--------------------- .nv.callgraph             --------------------------
	.section	.nv.callgraph,"",@"SHT_CUDA_CALLGRAPH"
	.align	4
	.sectionentsize	8
	.align		4
        /*0000*/ 	.word	0x00000000
	.align		4
        /*0004*/ 	.word	0xffffffff
	.align		4
        /*0008*/ 	.word	0x00000000
	.align		4
        /*000c*/ 	.word	0xfffffffe
	.align		4
        /*0010*/ 	.word	0x00000000
	.align		4
        /*0014*/ 	.word	0xfffffffd
	.align		4
        /*0018*/ 	.word	0x00000000
	.align		4
        /*001c*/ 	.word	0xfffffffc


//--------------------- .text._Z27QuantizePerChannelSymmetricIfEvPKT_S2_iiidPS0_ --------------------------
	.section	.text._Z27QuantizePerChannelSymmetricIfEvPKT_S2_iiidPS0_,"ax",@progbits
	.align	128
        .global         _Z27QuantizePerChannelSymmetricIfEvPKT_S2_iiidPS0_
        .type           _Z27QuantizePerChannelSymmetricIfEvPKT_S2_iiidPS0_,@function
        .size           _Z27QuantizePerChannelSymmetricIfEvPKT_S2_iiidPS0_,(.L_x_108 - _Z27QuantizePerChannelSymmetricIfEvPKT_S2_iiidPS0_)
        .other          _Z27QuantizePerChannelSymmetricIfEvPKT_S2_iiidPS0_,@"STO_CUDA_ENTRY STV_DEFAULT"
_Z27QuantizePerChannelSymmetricIfEvPKT_S2_iiidPS0_:
.text._Z27QuantizePerChannelSymmetricIfEvPKT_S2_iiidPS0_:
[----:B------:R-:W-:Y:S01]  /*0000*/  LDC R1, c[0x0][0x37c] ;  /* 0x0000df00ff017b82 */ /* 0x000fe20000000800 */
[----:B------:R-:W0:Y:S07]  /*0010*/  S2R R21, SR_CTAID.X ;  /* 0x0000000000157919 */ /* 0x000e2e0000002500 */
[----:B------:R-:W1:Y:S01]  /*0020*/  LDC.64 R2, c[0x0][0x3a0] ;  /* 0x0000e800ff027b82 */ /* 0x000e620000000a00 */
[----:B------:R-:W2:Y:S01]  /*0030*/  LDCU UR4, c[0x0][0x360] ;  /* 0x00006c00ff0477ac */ /* 0x000ea20008000800 */
[----:B------:R-:W0:Y:S06]  /*0040*/  S2R R0, SR_TID.X ;  /* 0x0000000000007919 */ /* 0x000e2c0000002100 */
[----:B------:R-:W2:Y:S01]  /*0050*/  LDC R15, c[0x0][0x370] ;  /* 0x0000dc00ff0f7b82 */ /* 0x000ea20000000800 */
[----:B-1----:R-:W-:Y:S01]  /*0060*/  DADD R2, R2, -1 ;  /* 0xbff0000002027429 */ /* 0x002fe20000000000 */
[----:B--2---:R-:W-:-:S02]  /*0070*/  IMAD R15, R15, UR4, RZ ;  /* 0x000000040f0f7c24 */ /* 0x004fc4000f8e02ff */
[----:B0-----:R-:W-:Y:S01]  /*0080*/  IMAD R21, R21, UR4, R0 ;  /* 0x0000000415157c24 */ /* 0x001fe2000f8e0200 */
[----:B------:R-:W-:-:S07]  /*0090*/  MOV R0, 0xb0 ;  /* 0x000000b000007802 */ /* 0x000fce0000000f00 */
[----:B------:R-:W-:Y:S05]  /*00a0*/  CALL.REL.NOINC `($_Z27QuantizePerChannelSymmetricIfEvPKT_S2_iiidPS0_$__internal_accurate_pow) ;  /* 0x0000001800ac7944 */ /* 0x000fea0003c00000 */
[----:B------:R-:W-:Y:S01]  /*00b0*/  DADD R4, R2, 2 ;  /* 0x4000000002047429 */ /* 0x000fe20000000000 */
[----:B------:R-:W0:Y:S09]  /*00c0*/  LDCU UR4, c[0x0][0x394] ;  /* 0x00007280ff0477ac */ /* 0x000e320008000800 */
[----:B------:R-:W-:Y:S01]  /*00d0*/  LOP3.LUT R4, R5, 0x7ff00000, RZ, 0xc0, !PT ;  /* 0x7ff0000005047812 */ /* 0x000fe200078ec0ff */
[----:B------:R-:W-:-:S03]  /*00e0*/  IMAD.MOV.U32 R5, RZ, RZ, R7 ;  /* 0x000000ffff057224 */ /* 0x000fc600078e0007 */
[----:B------:R-:W-:Y:S01]  /*00f0*/  ISETP.NE.AND P1, PT, R4, 0x7ff00000, PT ;  /* 0x7ff000000400780c */ /* 0x000fe20003f25270 */
[----:B------:R-:W-:Y:S01]  /*0100*/  IMAD.MOV.U32 R4, RZ, RZ, R6 ;  /* 0x000000ffff047224 */ /* 0x000fe200078e0006 */
[----:B0-----:R-:W-:-:S11]  /*0110*/  ISETP.GE.AND P0, PT, R21, UR4, PT ;  /* 0x0000000415007c0c */ /* 0x001fd6000bf06270 */
[----:B------:R-:W-:Y:S05]  /*0120*/  @P1 BRA `(.L_x_0) ;  /* 0x00000000001c1947 */ /* 0x000fea0003800000 */
[----:B------:R-:W-:-:S14]  /*0130*/  DSETP.NAN.AND P1, PT, R2, R2, PT ;  /* 0x000000020200722a */ /* 0x000fdc0003f28000 */
[----:B------:R-:W-:Y:S01]  /*0140*/  @P1 DADD R4, R2, 2 ;  /* 0x4000000002041429 */ /* 0x000fe20000000000 */
[----:B------:R-:W-:Y:S10]  /*0150*/  @P1 BRA `(.L_x_0) ;  /* 0x0000000000101947 */ /* 0x000ff40003800000 */
[----:B------:R-:W-:-:S14]  /*0160*/  DSETP.NEU.AND P1, PT, |R2|, +INF , PT ;  /* 0x7ff000000200742a */ /* 0x000fdc0003f2d200 */
[----:B------:R-:W-:Y:S01]  /*0170*/  @!P1 ISETP.GE.AND P2, PT, R3, RZ, PT ;  /* 0x000000ff0300920c */ /* 0x000fe20003f46270 */
[----:B------:R-:W-:-:S03]  /*0180*/  @!P1 IMAD.MOV.U32 R4, RZ, RZ, RZ ;  /* 0x000000ffff049224 */ /* 0x000fc600078e00ff */
[----:B------:R-:W-:-:S09]  /*0190*/  @!P1 SEL R5, RZ, 0x7ff00000, !P2 ;  /* 0x7ff00000ff059807 */ /* 0x000fd20005000000 */
.L_x_0:
[----:B------:R-:W-:Y:S05]  /*01a0*/  @P0 EXIT ;  /* 0x000000000000094d */ /* 0x000fea0003800000 */
[----:B------:R-:W0:Y:S01]  /*01b0*/  I2F.U32.RP R10, R15 ;  /* 0x0000000f000a7306 */ /* 0x000e220000209000 */
[C---:B------:R-:W-:Y:S01]  /*01c0*/  IMAD.IADD R0, R15.reuse, 0x1, R21 ;  /* 0x000000010f007824 */ /* 0x040fe200078e0215 */
[----:B------:R-:W-:Y:S01]  /*01d0*/  IADD3 R11, PT, PT, RZ, -R15, RZ ;  /* 0x8000000fff0b7210 */ /* 0x000fe20007ffe0ff */
[----:B------:R-:W-:Y:S01]  /*01e0*/  DSETP.NEU.AND P3, PT, R2, RZ, PT ;  /* 0x000000ff0200722a */ /* 0x000fe20003f6d000 */
[----:B------:R-:W-:Y:S01]  /*01f0*/  ISETP.NE.U32.AND P2, PT, R15, RZ, PT ;  /* 0x000000ff0f00720c */ /* 0x000fe20003f45070 */
[----:B------:R-:W1:Y:S01]  /*0200*/  LDCU.64 UR6, c[0x0][0x358] ;  /* 0x00006b00ff0677ac */ /* 0x000e620008000a00 */
[C---:B------:R-:W-:Y:S01]  /*0210*/  ISETP.GE.AND P0, PT, R0.reuse, UR4, PT ;  /* 0x0000000400007c0c */ /* 0x040fe2000bf06270 */
[----:B------:R-:W-:Y:S01]  /*0220*/  BSSY.RECONVERGENT B0, `(.L_x_1) ;  /* 0x0000059000007945 */ /* 0x000fe20003800200 */
[----:B------:R-:W-:Y:S01]  /*0230*/  VIMNMX R9, PT, PT, R0, UR4, !PT ;  /* 0x0000000400097c48 */ /* 0x000fe2000ffe0100 */
[----:B------:R-:W2:Y:S01]  /*0240*/  LDCU UR4, c[0x0][0x390] ;  /* 0x00007200ff0477ac */ /* 0x000ea20008000800 */
[----:B------:R-:W-:-:S02]  /*0250*/  SEL R8, RZ, 0x1, P0 ;  /* 0x00000001ff087807 */ /* 0x000fc40000000000 */
[----:B------:R-:W-:Y:S02]  /*0260*/  FSEL R4, R4, RZ, P3 ;  /* 0x000000ff04047208 */ /* 0x000fe40001800000 */
[----:B------:R-:W-:Y:S01]  /*0270*/  IADD3 R0, PT, PT, R9, -R0, -R8 ;  /* 0x8000000009007210 */ /* 0x000fe20007ffe808 */
[----:B0-----:R-:W0:Y:S01]  /*0280*/  MUFU.RCP R10, R10 ;  /* 0x0000000a000a7308 */ /* 0x001e220000001000 */
[----:B------:R-:W-:-:S07]  /*0290*/  FSEL R5, R5, 1.875, P3 ;  /* 0x3ff0000005057808 */ /* 0x000fce0001800000 */
[----:B------:R-:W3:Y:S01]  /*02a0*/  F2F.F32.F64 R4, R4 ;  /* 0x0000000400047310 */ /* 0x000ee20000301000 */
[----:B--2---:R-:W-:Y:S01]  /*02b0*/  UIADD3 UR4, UPT, UPT, UR4, -0x1, URZ ;  /* 0xffffffff04047890 */ /* 0x004fe2000fffe0ff */
[----:B0-----:R-:W-:-:S06]  /*02c0*/  VIADD R6, R10, 0xffffffe ;  /* 0x0ffffffe0a067836 */ /* 0x001fcc0000000000 */
[----:B------:R0:W2:Y:S01]  /*02d0*/  F2I.FTZ.U32.TRUNC.NTZ R7, R6 ;  /* 0x0000000600077305 */ /* 0x0000a2000021f000 */
[----:B---3--:R-:W-:-:S04]  /*02e0*/  FADD R16, R4, -1 ;  /* 0xbf80000004107421 */ /* 0x008fc80000000000 */
[----:B------:R-:W-:Y:S01]  /*02f0*/  FADD R17, -R16, -1 ;  /* 0xbf80000010117421 */ /* 0x000fe20000000100 */
[----:B0-----:R-:W-:Y:S02]  /*0300*/  IMAD.MOV.U32 R6, RZ, RZ, RZ ;  /* 0x000000ffff067224 */ /* 0x001fe400078e00ff */
[----:B--2---:R-:W-:-:S04]  /*0310*/  IMAD R11, R11, R7, RZ ;  /* 0x000000070b0b7224 */ /* 0x004fc800078e02ff */
[----:B------:R-:W-:-:S06]  /*0320*/  IMAD.HI.U32 R7, R7, R11, R6 ;  /* 0x0000000b07077227 */ /* 0x000fcc00078e0006 */
[----:B------:R-:W-:-:S04]  /*0330*/  IMAD.HI.U32 R7, R7, R0, RZ ;  /* 0x0000000007077227 */ /* 0x000fc800078e00ff */
[----:B------:R-:W-:-:S04]  /*0340*/  IMAD.MOV R6, RZ, RZ, -R7 ;  /* 0x000000ffff067224 */ /* 0x000fc800078e0a07 */
[----:B------:R-:W-:-:S05]  /*0350*/  IMAD R0, R15, R6, R0 ;  /* 0x000000060f007224 */ /* 0x000fca00078e0200 */
[----:B------:R-:W-:-:S13]  /*0360*/  ISETP.GE.U32.AND P0, PT, R0, R15, PT ;  /* 0x0000000f0000720c */ /* 0x000fda0003f06070 */
[----:B------:R-:W-:Y:S01]  /*0370*/  @P0 IMAD.IADD R0, R0, 0x1, -R15 ;  /* 0x0000000100000824 */ /* 0x000fe200078e0a0f */
[----:B------:R-:W-:-:S04]  /*0380*/  @P0 IADD3 R7, PT, PT, R7, 0x1, RZ ;  /* 0x0000000107070810 */ /* 0x000fc80007ffe0ff */
[----:B------:R-:W-:-:S13]  /*0390*/  ISETP.GE.U32.AND P1, PT, R0, R15, PT ;  /* 0x0000000f0000720c */ /* 0x000fda0003f26070 */
[----:B------:R-:W-:Y:S01]  /*03a0*/  @P1 VIADD R7, R7, 0x1 ;  /* 0x0000000107071836 */ /* 0x000fe20000000000 */
[----:B------:R-:W-:-:S05]  /*03b0*/  @!P2 LOP3.LUT R7, RZ, R15, RZ, 0x33, !PT ;  /* 0x0000000fff07a212 */ /* 0x000fca00078e33ff */
[----:B------:R-:W-:-:S05]  /*03c0*/  IMAD.IADD R2, R8, 0x1, R7 ;  /* 0x0000000108027824 */ /* 0x000fca00078e0207 */
[----:B------:R-:W-:-:S04]  /*03d0*/  LOP3.LUT R0, R2, 0x3, RZ, 0xc0, !PT ;  /* 0x0000000302007812 */ /* 0x000fc800078ec0ff */
[----:B------:R-:W-:-:S13]  /*03e0*/  ISETP.NE.AND P0, PT, R0, 0x3, PT ;  /* 0x000000030000780c */ /* 0x000fda0003f05270 */
[----:B-1----:R-:W-:Y:S05]  /*03f0*/  @!P0 BRA `(.L_x_2) ;  /* 0x0000000000ec8947 */ /* 0x002fea0003800000 */
[----:B------:R-:W0:Y:S01]  /*0400*/  LDC R4, c[0x0][0x398] ;  /* 0x0000e600ff047b82 */ /* 0x000e220000000800 */
[----:B------:R-:W-:-:S05]  /*0410*/  VIADD R0, R2, 0x1 ;  /* 0x0000000102007836 */ /* 0x000fca0000000000 */
[----:B------:R-:W-:Y:S02]  /*0420*/  LOP3.LUT R0, R0, 0x3, RZ, 0xc0, !PT ;  /* 0x0000000300007812 */ /* 0x000fe400078ec0ff */
[----:B------:R-:W1:Y:S03]  /*0430*/  LDC.64 R8, c[0x0][0x388] ;  /* 0x0000e200ff087b82 */ /* 0x000e660000000a00 */
[----:B------:R-:W-:-:S05]  /*0440*/  IMAD.MOV R3, RZ, RZ, -R0 ;  /* 0x000000ffff037224 */ /* 0x000fca00078e0a00 */
[----:B------:R-:W2:Y:S08]  /*0450*/  LDC.64 R12, c[0x0][0x3a8] ;  /* 0x0000ea00ff0c7b82 */ /* 0x000eb00000000a00 */
[----:B------:R-:W3:Y:S02]  /*0460*/  LDC.64 R10, c[0x0][0x380] ;  /* 0x0000e000ff0a7b82 */ /* 0x000ee40000000a00 */
.L_x_5:
[----:B0---4-:R-:W-:-:S04]  /*0470*/  IABS R5, R4 ;  /* 0x0000000400057213 */ /* 0x011fc80000000000 */
[----:B------:R-:W0:Y:S08]  /*0480*/  I2F.RP R0, R5 ;  /* 0x0000000500007306 */ /* 0x000e300000209400 */
[----:B0-----:R-:W0:Y:S02]  /*0490*/  MUFU.RCP R0, R0 ;  /* 0x0000000000007308 */ /* 0x001e240000001000 */
[----:B0-----:R-:W-:-:S06]  /*04a0*/  IADD3 R6, PT, PT, R0, 0xffffffe, RZ ;  /* 0x0ffffffe00067810 */ /* 0x001fcc0007ffe0ff */
[----:B------:R0:W4:Y:S02]  /*04b0*/  F2I.FTZ.U32.TRUNC.NTZ R7, R6 ;  /* 0x0000000600077305 */ /* 0x000124000021f000 */
[----:B0-----:R-:W-:Y:S02]  /*04c0*/  IMAD.MOV.U32 R6, RZ, RZ, RZ ;  /* 0x000000ffff067224 */ /* 0x001fe400078e00ff */
[----:B----4-:R-:W-:-:S04]  /*04d0*/  IMAD.MOV R14, RZ, RZ, -R7 ;  /* 0x000000ffff0e7224 */ /* 0x010fc800078e0a07 */
[----:B------:R-:W-:Y:S01]  /*04e0*/  IMAD R19, R14, R5, RZ ;  /* 0x000000050e137224 */ /* 0x000fe200078e02ff */
[----:B------:R-:W-:-:S03]  /*04f0*/  IABS R14, R21 ;  /* 0x00000015000e7213 */ /* 0x000fc60000000000 */
[----:B------:R-:W-:-:S06]  /*0500*/  IMAD.HI.U32 R7, R7, R19, R6 ;  /* 0x0000001307077227 */ /* 0x000fcc00078e0006 */
[----:B------:R-:W-:-:S04]  /*0510*/  IMAD.HI.U32 R7, R7, R14, RZ ;  /* 0x0000000e07077227 */ /* 0x000fc800078e00ff */
[----:B------:R-:W-:-:S04]  /*0520*/  IMAD.MOV R0, RZ, RZ, -R7 ;  /* 0x000000ffff007224 */ /* 0x000fc800078e0a07 */
[----:B------:R-:W-:-:S05]  /*0530*/  IMAD R0, R5, R0, R14 ;  /* 0x0000000005007224 */ /* 0x000fca00078e020e */
[----:B------:R-:W-:-:S13]  /*0540*/  ISETP.GT.U32.AND P1, PT, R5, R0, PT ;  /* 0x000000000500720c */ /* 0x000fda0003f24070 */
[----:B------:R-:W-:Y:S01]  /*0550*/  @!P1 IMAD.IADD R0, R0, 0x1, -R5 ;  /* 0x0000000100009824 */ /* 0x000fe200078e0a05 */
[----:B------:R-:W-:Y:S02]  /*0560*/  @!P1 IADD3 R7, PT, PT, R7, 0x1, RZ ;  /* 0x0000000107079810 */ /* 0x000fe40007ffe0ff */
[----:B------:R-:W-:Y:S02]  /*0570*/  ISETP.NE.AND P1, PT, R4, RZ, PT ;  /* 0x000000ff0400720c */ /* 0x000fe40003f25270 */
[----:B------:R-:W-:Y:S02]  /*0580*/  ISETP.GE.U32.AND P0, PT, R0, R5, PT ;  /* 0x000000050000720c */ /* 0x000fe40003f06070 */
[----:B------:R-:W-:-:S04]  /*0590*/  LOP3.LUT R0, R21, R4, RZ, 0x3c, !PT ;  /* 0x0000000415007212 */ /* 0x000fc800078e3cff */
[----:B------:R-:W-:-:S07]  /*05a0*/  ISETP.GE.AND P2, PT, R0, RZ, PT ;  /* 0x000000ff0000720c */ /* 0x000fce0003f46270 */
[----:B------:R-:W-:-:S06]  /*05b0*/  @P0 VIADD R7, R7, 0x1 ;  /* 0x0000000107070836 */ /* 0x000fcc0000000000 */
[----:B------:R-:W-:Y:S01]  /*05c0*/  @!P2 IMAD.MOV R7, RZ, RZ, -R7 ;  /* 0x000000ffff07a224 */ /* 0x000fe200078e0a07 */
[----:B------:R-:W-:-:S04]  /*05d0*/  @!P1 LOP3.LUT R7, RZ, R4, RZ, 0x33, !PT ;  /* 0x00000004ff079212 */ /* 0x000fc800078e33ff */
[----:B------:R-:W-:-:S05]  /*05e0*/  VIMNMX R19, PT, PT, R7, UR4, PT ;  /* 0x0000000407137c48 */ /* 0x000fca000bfe0100 */
[----:B-1----:R-:W-:-:S06]  /*05f0*/  IMAD.WIDE R18, R19, 0x4, R8 ;  /* 0x0000000413127825 */ /* 0x002fcc00078e0208 */
[----:B------:R-:W4:Y:S01]  /*0600*/  LDG.E R18, desc[UR6][R18.64] ;  /* 0x0000000612127981 */ /* 0x000f22000c1e1900 */
[----:B---3--:R-:W-:-:S05]  /*0610*/  IMAD.WIDE R22, R21, 0x4, R10 ;  /* 0x0000000415167825 */ /* 0x008fca00078e020a */
[----:B------:R-:W3:Y:S01]  /*0620*/  LDG.E R25, desc[UR6][R22.64] ;  /* 0x0000000616197981 */ /* 0x000ee2000c1e1900 */
[----:B------:R-:W-:Y:S01]  /*0630*/  BSSY.RECONVERGENT B1, `(.L_x_3) ;  /* 0x000000d000017945 */ /* 0x000fe20003800200 */
[----:B--2---:R-:W-:Y:S01]  /*0640*/  IMAD.WIDE R6, R21, 0x4, R12 ;  /* 0x0000000415067825 */ /* 0x004fe200078e020c */
[----:B----4-:R-:W0:Y:S08]  /*0650*/  MUFU.RCP R0, R18 ;  /* 0x0000001200007308 */ /* 0x010e300000001000 */
[----:B---3--:R-:W1:Y:S01]  /*0660*/  FCHK P0, R25, R18 ;  /* 0x0000001219007302 */ /* 0x008e620000000000 */
[----:B0-----:R-:W-:-:S04]  /*0670*/  FFMA R5, -R18, R0, 1 ;  /* 0x3f80000012057423 */ /* 0x001fc80000000100 */
[----:B------:R-:W-:-:S04]  /*0680*/  FFMA R0, R0, R5, R0 ;  /* 0x0000000500007223 */ /* 0x000fc80000000000 */
[----:B------:R-:W-:-:S04]  /*0690*/  FFMA R5, R25, R0, RZ ;  /* 0x0000000019057223 */ /* 0x000fc800000000ff */
[----:B------:R-:W-:-:S04]  /*06a0*/  FFMA R14, -R18, R5, R25 ;  /* 0x00000005120e7223 */ /* 0x000fc80000000119 */
[----:B------:R-:W-:Y:S01]  /*06b0*/  FFMA R0, R0, R14, R5 ;  /* 0x0000000e00007223 */ /* 0x000fe20000000005 */
[----:B-1----:R-:W-:Y:S06]  /*06c0*/  @!P0 BRA `(.L_x_4) ;  /* 0x00000000000c8947 */ /* 0x002fec0003800000 */
[----:B------:R-:W-:Y:S01]  /*06d0*/  IMAD.MOV.U32 R0, RZ, RZ, R18 ;  /* 0x000000ffff007224 */ /* 0x000fe200078e0012 */
[----:B------:R-:W-:-:S07]  /*06e0*/  MOV R14, 0x700 ;  /* 0x00000700000e7802 */ /* 0x000fce0000000f00 */
[----:B------:R-:W-:Y:S05]  /*06f0*/  CALL.REL.NOINC `($__internal_0_$__cuda_sm3x_div_rn_noftz_f32_slowpath) ;  /* 0x0000000c007c7944 */ /* 0x000fea0003c00000 */
.L_x_4:
[----:B------:R-:W-:Y:S05]  /*0700*/  BSYNC.RECONVERGENT B1 ;  /* 0x0000000000017941 */ /* 0x000fea0003800200 */
.L_x_3:
[----:B------:R-:W0:Y:S01]  /*0710*/  FRND R5, R0 ;  /* 0x0000000000057307 */ /* 0x000e220000201000 */
[----:B------:R-:W-:Y:S01]  /*0720*/  VIADD R3, R3, 0x1 ;  /* 0x0000000103037836 */ /* 0x000fe20000000000 */
[----:B------:R-:W-:Y:S02]  /*0730*/  IADD3 R21, PT, PT, R15, R21, RZ ;  /* 0x000000150f157210 */ /* 0x000fe40007ffe0ff */
[----:B0-----:R-:W-:-:S04]  /*0740*/  FSETP.GT.AND P0, PT, R5, R16, PT ;  /* 0x000000100500720b */ /* 0x001fc80003f04000 */
[----:B------:R-:W-:-:S04]  /*0750*/  FSEL R14, R16, R5, P0 ;  /* 0x00000005100e7208 */ /* 0x000fc80000000000 */
[----:B------:R-:W-:-:S04]  /*0760*/  FSETP.GEU.AND P0, PT, R14, R17, PT ;  /* 0x000000110e00720b */ /* 0x000fc80003f0e000 */
[----:B------:R-:W-:Y:S02]  /*0770*/  FSEL R5, R17, R14, !P0 ;  /* 0x0000000e11057208 */ /* 0x000fe40004000000 */
[----:B------:R-:W-:-:S03]  /*0780*/  ISETP.NE.AND P0, PT, R3, RZ, PT ;  /* 0x000000ff0300720c */ /* 0x000fc60003f05270 */
[----:B------:R4:W-:Y:S10]  /*0790*/  STG.E desc[UR6][R6.64], R5 ;  /* 0x0000000506007986 */ /* 0x0009f4000c101906 */
[----:B------:R-:W-:Y:S05]  /*07a0*/  @P0 BRA `(.L_x_5) ;  /* 0xfffffffc00300947 */ /* 0x000fea000383ffff */
.L_x_2:
[----:B------:R-:W-:Y:S05]  /*07b0*/  BSYNC.RECONVERGENT B0 ;  /* 0x0000000000007941 */ /* 0x000fea0003800200 */
.L_x_1:
[----:B------:R-:W0:Y:S01]  /*07c0*/  LDC R18, c[0x0][0x398] ;  /* 0x0000e600ff127b82 */ /* 0x000e220000000800 */
[----:B------:R-:W-:Y:S01]  /*07d0*/  ISETP.GE.U32.AND P0, PT, R2, 0x3, PT ;  /* 0x000000030200780c */ /* 0x000fe20003f06070 */
[----:B------:R-:W1:Y:S06]  /*07e0*/  LDCU UR5, c[0x0][0x394] ;  /* 0x00007280ff0577ac */ /* 0x000e6c0008000800 */
[----:B------:R-:W2:Y:S08]  /*07f0*/  LDC.64 R12, c[0x0][0x388] ;  /* 0x0000e200ff0c7b82 */ /* 0x000eb00000000a00 */
[----:B------:R-:W3:Y:S08]  /*0800*/  LDC.64 R10, c[0x0][0x3a8] ;  /* 0x0000ea00ff0a7b82 */ /* 0x000ef00000000a00 */
[----:B------:R-:W0:Y:S08]  /*0810*/  LDC.64 R8, c[0x0][0x380] ;  /* 0x0000e000ff087b82 */ /* 0x000e300000000a00 */
[----:B----4-:R-:W4:Y:S01]  /*0820*/  LDC.64 R6, c[0x0][0x388] ;  /* 0x0000e200ff067b82 */ /* 0x010f220000000a00 */
[----:B-1----:R-:W-:Y:S05]  /*0830*/  @!P0 EXIT ;  /* 0x000000000000894d */ /* 0x002fea0003800000 */
.L_x_14:
[----:B01----:R-:W-:Y:S01]  /*0840*/  IABS R5, R18 ;  /* 0x0000001200057213 */ /* 0x003fe20000000000 */
[----:B------:R-:W-:-:S03]  /*0850*/  IMAD.MOV.U32 R2, RZ, RZ, RZ ;  /* 0x000000ffff027224 */ /* 0x000fc600078e00ff */
[----:B------:R-:W0:Y:S08]  /*0860*/  I2F.RP R4, R5 ;  /* 0x0000000500047306 */ /* 0x000e300000209400 */
[----:B0-----:R-:W0:Y:S02]  /*0870*/  MUFU.RCP R4, R4 ;  /* 0x0000000400047308 */ /* 0x001e240000001000 */
[----:B0-----:R-:W-:-:S06]  /*0880*/  VIADD R14, R4, 0xffffffe ;  /* 0x0ffffffe040e7836 */ /* 0x001fcc0000000000 */
[----:B------:R-:W0:Y:S02]  /*0890*/  F2I.FTZ.U32.TRUNC.NTZ R3, R14 ;  /* 0x0000000e00037305 */ /* 0x000e24000021f000 */
[----:B0-----:R-:W-:-:S04]  /*08a0*/  IMAD.MOV R0, RZ, RZ, -R3 ;  /* 0x000000ffff007224 */ /* 0x001fc800078e0a03 */
[----:B------:R-:W-:Y:S01]  /*08b0*/  IMAD R19, R0, R5, RZ ;  /* 0x0000000500137224 */ /* 0x000fe200078e02ff */
[----:B------:R-:W-:-:S03]  /*08c0*/  IABS R0, R21 ;  /* 0x0000001500007213 */ /* 0x000fc60000000000 */
[----:B------:R-:W-:-:S04]  /*08d0*/  IMAD.HI.U32 R19, R3, R19, R2 ;  /* 0x0000001303137227 */ /* 0x000fc800078e0002 */
[----:B------:R-:W-:-:S04]  /*08e0*/  IMAD.MOV.U32 R2, RZ, RZ, R0 ;  /* 0x000000ffff027224 */ /* 0x000fc800078e0000 */
[----:B------:R-:W-:-:S05]  /*08f0*/  IMAD.HI.U32 R0, R19, R2, RZ ;  /* 0x0000000213007227 */ /* 0x000fca00078e00ff */
[----:B------:R-:W-:-:S05]  /*0900*/  IADD3 R3, PT, PT, -R0, RZ, RZ ;  /* 0x000000ff00037210 */ /* 0x000fca0007ffe1ff */
[----:B------:R-:W-:-:S05]  /*0910*/  IMAD R2, R5, R3, R2 ;  /* 0x0000000305027224 */ /* 0x000fca00078e0202 */
[----:B------:R-:W-:-:S13]  /*0920*/  ISETP.GT.U32.AND P1, PT, R5, R2, PT ;  /* 0x000000020500720c */ /* 0x000fda0003f24070 */
[----:B------:R-:W-:Y:S02]  /*0930*/  @!P1 IMAD.IADD R2, R2, 0x1, -R5 ;  /* 0x0000000102029824 */ /* 0x000fe400078e0a05 */
[----:B------:R-:W-:Y:S01]  /*0940*/  @!P1 VIADD R0, R0, 0x1 ;  /* 0x0000000100009836 */ /* 0x000fe20000000000 */
        /* <DEDUP_REMOVED lines=8> */
[----:B----4-:R-:W-:-:S06]  /*09d0*/  IMAD.WIDE R2, R3, 0x4, R6 ;  /* 0x0000000403027825 */ /* 0x010fcc00078e0206 */
[----:B------:R-:W4:Y:S01]  /*09e0*/  LDG.E R2, desc[UR6][R2.64] ;  /* 0x0000000602027981 */ /* 0x000f22000c1e1900 */
[----:B------:R-:W-:-:S05]  /*09f0*/  IMAD.WIDE R28, R21, 0x4, R8 ;  /* 0x00000004151c7825 */ /* 0x000fca00078e0208 */
[----:B------:R-:W5:Y:S01]  /*0a00*/  LDG.E R25, desc[UR6][R28.64] ;  /* 0x000000061c197981 */ /* 0x000f62000c1e1900 */
[----:B------:R-:W-:Y:S01]  /*0a10*/  BSSY.RECONVERGENT B0, `(.L_x_6) ;  /* 0x000000c000007945 */ /* 0x000fe20003800200 */
[----:B----4-:R-:W0:Y:S08]  /*0a20*/  MUFU.RCP R0, R2 ;  /* 0x0000000200007308 */ /* 0x010e300000001000 */
[----:B-----5:R-:W1:Y:S01]  /*0a30*/  FCHK P0, R25, R2 ;  /* 0x0000000219007302 */ /* 0x020e620000000000 */
[----:B0-----:R-:W-:-:S04]  /*0a40*/  FFMA R5, -R2, R0, 1 ;  /* 0x3f80000002057423 */ /* 0x001fc80000000100 */
[----:B------:R-:W-:-:S04]  /*0a50*/  FFMA R0, R0, R5, R0 ;  /* 0x0000000500007223 */ /* 0x000fc80000000000 */
[----:B------:R-:W-:-:S04]  /*0a60*/  FFMA R5, R25, R0, RZ ;  /* 0x0000000019057223 */ /* 0x000fc800000000ff */
[----:B------:R-:W-:-:S04]  /*0a70*/  FFMA R4, -R2, R5, R25 ;  /* 0x0000000502047223 */ /* 0x000fc80000000119 */
[----:B------:R-:W-:Y:S01]  /*0a80*/  FFMA R0, R0, R4, R5 ;  /* 0x0000000400007223 */ /* 0x000fe20000000005 */
[----:B-1----:R-:W-:Y:S06]  /*0a90*/  @!P0 BRA `(.L_x_7) ;  /* 0x00000000000c8947 */ /* 0x002fec0003800000 */
[----:B------:R-:W-:Y:S02]  /*0aa0*/  MOV R0, R2 ;  /* 0x0000000200007202 */ /* 0x000fe40000000f00 */
[----:B------:R-:W-:-:S07]  /*0ab0*/  MOV R14, 0xad0 ;  /* 0x00000ad0000e7802 */ /* 0x000fce0000000f00 */
[----:B--23--:R-:W-:Y:S05]  /*0ac0*/  CALL.REL.NOINC `($__internal_0_$__cuda_sm3x_div_rn_noftz_f32_slowpath) ;  /* 0x0000000800887944 */ /* 0x00cfea0003c00000 */
.L_x_7:
[----:B------:R-:W-:Y:S05]  /*0ad0*/  BSYNC.RECONVERGENT B0 ;  /* 0x0000000000007941 */ /* 0x000fea0003800200 */
.L_x_6:
[----:B------:R-:W-:Y:S01]  /*0ae0*/  IABS R3, R18 ;  /* 0x0000001200037213 */ /* 0x000fe20000000000 */
[----:B------:R-:W-:-:S03]  /*0af0*/  IMAD.IADD R2, R15, 0x1, R21 ;  /* 0x000000010f027824 */ /* 0x000fc600078e0215 */
[----:B------:R-:W0:Y:S02]  /*0b00*/  I2F.RP R19, R3 ;  /* 0x0000000300137306 */ /* 0x000e240000209400 */
[----:B------:R-:W-:-:S06]  /*0b10*/  IABS R14, R2 ;  /* 0x00000002000e7213 */ /* 0x000fcc0000000000 */
[----:B0-----:R-:W0:Y:S02]  /*0b20*/  MUFU.RCP R19, R19 ;  /* 0x0000001300137308 */ /* 0x001e240000001000 */
[----:B0-----:R-:W-:-:S06]  /*0b30*/  VIADD R20, R19, 0xffffffe ;  /* 0x0ffffffe13147836 */ /* 0x001fcc0000000000 */
[----:B------:R-:W0:Y:S02]  /*0b40*/  F2I.FTZ.U32.TRUNC.NTZ R5, R20 ;  /* 0x0000001400057305 */ /* 0x000e24000021f000 */
[----:B0-----:R-:W-:-:S04]  /*0b50*/  IMAD.MOV R4, RZ, RZ, -R5 ;  /* 0x000000ffff047224 */ /* 0x001fc800078e0a05 */
[----:B------:R-:W-:Y:S02]  /*0b60*/  IMAD R23, R4, R3, RZ ;  /* 0x0000000304177224 */ /* 0x000fe400078e02ff */
[----:B------:R-:W-:-:S04]  /*0b70*/  IMAD.MOV.U32 R4, RZ, RZ, RZ ;  /* 0x000000ffff047224 */ /* 0x000fc800078e00ff */
[----:B------:R-:W-:-:S06]  /*0b80*/  IMAD.HI.U32 R23, R5, R23, R4 ;  /* 0x0000001705177227 */ /* 0x000fcc00078e0004 */
[----:B------:R-:W-:-:S05]  /*0b90*/  IMAD.HI.U32 R4, R23, R14, RZ ;  /* 0x0000000e17047227 */ /* 0x000fca00078e00ff */
[----:B------:R-:W-:-:S05]  /*0ba0*/  IADD3 R5, PT, PT, -R4, RZ, RZ ;  /* 0x000000ff04057210 */ /* 0x000fca0007ffe1ff */
[----:B------:R-:W-:Y:S01]  /*0bb0*/  IMAD R14, R3, R5, R14 ;  /* 0x00000005030e7224 */ /* 0x000fe200078e020e */
[----:B------:R-:W-:-:S04]  /*0bc0*/  LOP3.LUT R5, R2, R18, RZ, 0x3c, !PT ;  /* 0x0000001202057212 */ /* 0x000fc800078e3cff */
[----:B------:R-:W-:Y:S02]  /*0bd0*/  ISETP.GT.U32.AND P2, PT, R3, R14, PT ;  /* 0x0000000e0300720c */ /* 0x000fe40003f44070 */
[----:B------:R-:W-:-:S11]  /*0be0*/  ISETP.GE.AND P0, PT, R5, RZ, PT ;  /* 0x000000ff0500720c */ /* 0x000fd60003f06270 */
[----:B------:R-:W-:Y:S02]  /*0bf0*/  @!P2 IMAD.IADD R14, R14, 0x1, -R3 ;  /* 0x000000010e0ea824 */ /* 0x000fe400078e0a03 */
[----:B------:R-:W-:Y:S01]  /*0c00*/  @!P2 VIADD R4, R4, 0x1 ;  /* 0x000000010404a836 */ /* 0x000fe20000000000 */
[----:B------:R-:W-:Y:S02]  /*0c10*/  ISETP.NE.AND P2, PT, R18, RZ, PT ;  /* 0x000000ff1200720c */ /* 0x000fe40003f45270 */
[----:B------:R-:W-:Y:S02]  /*0c20*/  ISETP.GE.U32.AND P1, PT, R14, R3, PT ;  /* 0x000000030e00720c */ /* 0x000fe40003f26070 */
[----:B------:R-:W0:Y:S11]  /*0c30*/  FRND R3, R0 ;  /* 0x0000000000037307 */ /* 0x000e360000201000 */
[----:B------:R-:W-:Y:S01]  /*0c40*/  @P1 VIADD R4, R4, 0x1 ;  /* 0x0000000104041836 */ /* 0x000fe20000000000 */
[----:B0-----:R-:W-:-:S03]  /*0c50*/  FSETP.GT.AND P1, PT, R3, R16, PT ;  /* 0x000000100300720b */ /* 0x001fc60003f24000 */
[----:B------:R-:W-:Y:S01]  /*0c60*/  @!P0 IMAD.MOV R4, RZ, RZ, -R4 ;  /* 0x000000ffff048224 */ /* 0x000fe200078e0a04 */
[----:B------:R-:W-:Y:S02]  /*0c70*/  @!P2 LOP3.LUT R4, RZ, R18, RZ, 0x33, !PT ;  /* 0x00000012ff04a212 */ /* 0x000fe400078e33ff */
[----:B------:R-:W-:Y:S02]  /*0c80*/  FSEL R14, R16, R3, P1 ;  /* 0x00000003100e7208 */ /* 0x000fe40000800000 */
[----:B------:R-:W-:Y:S01]  /*0c90*/  VIMNMX R19, PT, PT, R4, UR4, PT ;  /* 0x0000000404137c48 */ /* 0x000fe2000bfe0100 */
[----:B---3--:R-:W-:Y:S01]  /*0ca0*/  IMAD.WIDE R4, R21, 0x4, R10 ;  /* 0x0000000415047825 */ /* 0x008fe200078e020a */
[----:B------:R-:W-:-:S03]  /*0cb0*/  FSETP.GEU.AND P0, PT, R14, R17, PT ;  /* 0x000000110e00720b */ /* 0x000fc60003f0e000 */
[----:B--2---:R-:W-:Y:S01]  /*0cc0*/  IMAD.WIDE R20, R19, 0x4, R12 ;  /* 0x0000000413147825 */ /* 0x004fe200078e020c */
[----:B------:R-:W-:-:S05]  /*0cd0*/  FSEL R3, R17, R14, !P0 ;  /* 0x0000000e11037208 */ /* 0x000fca0004000000 */
[----:B------:R0:W-:Y:S04]  /*0ce0*/  STG.E desc[UR6][R4.64], R3 ;  /* 0x0000000304007986 */ /* 0x0001e8000c101906 */
[----:B------:R-:W2:Y:S01]  /*0cf0*/  LDG.E R20, desc[UR6][R20.64] ;  /* 0x0000000614147981 */ /* 0x000ea2000c1e1900 */
[----:B------:R-:W-:-:S05]  /*0d00*/  IMAD.WIDE R28, R15, 0x4, R28 ;  /* 0x000000040f1c7825 */ /* 0x000fca00078e021c */
[----:B------:R-:W3:Y:S01]  /*0d10*/  LDG.E R25, desc[UR6][R28.64] ;  /* 0x000000061c197981 */ /* 0x000ee2000c1e1900 */
[----:B------:R-:W-:Y:S01]  /*0d20*/  BSSY.RECONVERGENT B0, `(.L_x_8) ;  /* 0x000000c000007945 */ /* 0x000fe20003800200 */
[----:B--2---:R-:W1:Y:S08]  /*0d30*/  MUFU.RCP R0, R20 ;  /* 0x0000001400007308 */ /* 0x004e700000001000 */
[----:B---3--:R-:W2:Y:S01]  /*0d40*/  FCHK P0, R25, R20 ;  /* 0x0000001419007302 */ /* 0x008ea20000000000 */
[----:B-1----:R-:W-:-:S04]  /*0d50*/  FFMA R19, -R20, R0, 1 ;  /* 0x3f80000014137423 */ /* 0x002fc80000000100 */
[----:B------:R-:W-:-:S04]  /*0d60*/  FFMA R0, R0, R19, R0 ;  /* 0x0000001300007223 */ /* 0x000fc80000000000 */
[----:B------:R-:W-:-:S04]  /*0d70*/  FFMA R19, R25, R0, RZ ;  /* 0x0000000019137223 */ /* 0x000fc800000000ff */
[----:B------:R-:W-:-:S04]  /*0d80*/  FFMA R14, -R20, R19, R25 ;  /* 0x00000013140e7223 */ /* 0x000fc80000000119 */
[----:B------:R-:W-:Y:S01]  /*0d90*/  FFMA R0, R0, R14, R19 ;  /* 0x0000000e00007223 */ /* 0x000fe20000000013 */
[----:B0-2---:R-:W-:Y:S06]  /*0da0*/  @!P0 BRA `(.L_x_9) ;  /* 0x00000000000c8947 */ /* 0x005fec0003800000 */
[----:B------:R-:W-:Y:S02]  /*0db0*/  MOV R0, R20 ;  /* 0x0000001400007202 */ /* 0x000fe40000000f00 */
[----:B------:R-:W-:-:S07]  /*0dc0*/  MOV R14, 0xde0 ;  /* 0x00000de0000e7802 */ /* 0x000fce0000000f00 */
[----:B------:R-:W-:Y:S05]  /*0dd0*/  CALL.REL.NOINC `($__internal_0_$__cuda_sm3x_div_rn_noftz_f32_slowpath) ;  /* 0x0000000400c47944 */ /* 0x000fea0003c00000 */
.L_x_9:
[----:B------:R-:W-:Y:S05]  /*0de0*/  BSYNC.RECONVERGENT B0 ;  /* 0x0000000000007941 */ /* 0x000fea0003800200 */
.L_x_8:
[----:B------:R-:W-:Y:S01]  /*0df0*/  IABS R14, R18 ;  /* 0x00000012000e7213 */ /* 0x000fe20000000000 */
[C---:B------:R-:W-:Y:S02]  /*0e00*/  IMAD.IADD R21, R15.reuse, 0x1, R2 ;  /* 0x000000010f157824 */ /* 0x040fe400078e0202 */
[----:B------:R-:W-:Y:S01]  /*0e10*/  IMAD.MOV.U32 R2, RZ, RZ, RZ ;  /* 0x000000ffff027224 */ /* 0x000fe200078e00ff */
[----:B------:R-:W0:Y:S01]  /*0e20*/  I2F.RP R19, R14 ;  /* 0x0000000e00137306 */ /* 0x000e220000209400 */
[----:B------:R-:W-:Y:S01]  /*0e30*/  IMAD.WIDE R4, R15, 0x4, R4 ;  /* 0x000000040f047825 */ /* 0x000fe200078e0204 */
[----:B------:R-:W-:-:S06]  /*0e40*/  IABS R22, R21 ;  /* 0x0000001500167213 */ /* 0x000fcc0000000000 */
[----:B0-----:R-:W0:Y:S02]  /*0e50*/  MUFU.RCP R19, R19 ;  /* 0x0000001300137308 */ /* 0x001e240000001000 */
[----:B0-----:R-:W-:-:S06]  /*0e60*/  VIADD R20, R19, 0xffffffe ;  /* 0x0ffffffe13147836 */ /* 0x001fcc0000000000 */
[----:B------:R-:W0:Y:S02]  /*0e70*/  F2I.FTZ.U32.TRUNC.NTZ R3, R20 ;  /* 0x0000001400037305 */ /* 0x000e24000021f000 */
[----:B0-----:R-:W-:-:S04]  /*0e80*/  IMAD.MOV R23, RZ, RZ, -R3 ;  /* 0x000000ffff177224 */ /* 0x001fc800078e0a03 */
[----:B------:R-:W-:-:S04]  /*0e90*/  IMAD R23, R23, R14, RZ ;  /* 0x0000000e17177224 */ /* 0x000fc800078e02ff */
[----:B------:R-:W-:Y:S01]  /*0ea0*/  IMAD.HI.U32 R2, R3, R23, R2 ;  /* 0x0000001703027227 */ /* 0x000fe200078e0002 */
[----:B------:R-:W-:-:S05]  /*0eb0*/  MOV R3, R22 ;  /* 0x0000001600037202 */ /* 0x000fca0000000f00 */
[----:B------:R-:W-:-:S04]  /*0ec0*/  IMAD.HI.U32 R2, R2, R3, RZ ;  /* 0x0000000302027227 */ /* 0x000fc800078e00ff */
[----:B------:R-:W-:-:S04]  /*0ed0*/  IMAD.MOV R19, RZ, RZ, -R2 ;  /* 0x000000ffff137224 */ /* 0x000fc800078e0a02 */
[----:B------:R-:W-:-:S05]  /*0ee0*/  IMAD R3, R14, R19, R3 ;  /* 0x000000130e037224 */ /* 0x000fca00078e0203 */
[----:B------:R-:W-:-:S13]  /*0ef0*/  ISETP.GT.U32.AND P2, PT, R14, R3, PT ;  /* 0x000000030e00720c */ /* 0x000fda0003f44070 */
[----:B------:R-:W-:Y:S02]  /*0f00*/  @!P2 IMAD.IADD R3, R3, 0x1, -R14 ;  /* 0x000000010303a824 */ /* 0x000fe400078e0a0e */
[----:B------:R-:W-:Y:S01]  /*0f10*/  @!P2 VIADD R2, R2, 0x1 ;  /* 0x000000010202a836 */ /* 0x000fe20000000000 */
[----:B------:R-:W-:Y:S02]  /*0f20*/  ISETP.NE.AND P2, PT, R18, RZ, PT ;  /* 0x000000ff1200720c */ /* 0x000fe40003f45270 */
[----:B------:R-:W-:Y:S02]  /*0f30*/  ISETP.GE.U32.AND P1, PT, R3, R14, PT ;  /* 0x0000000e0300720c */ /* 0x000fe40003f26070 */
[----:B------:R-:W-:Y:S01]  /*0f40*/  LOP3.LUT R14, R21, R18, RZ, 0x3c, !PT ;  /* 0x00000012150e7212 */ /* 0x000fe200078e3cff */
[----:B------:R-:W0:Y:S03]  /*0f50*/  FRND R3, R0 ;  /* 0x0000000000037307 */ /* 0x000e260000201000 */
[----:B------:R-:W-:-:S07]  /*0f60*/  ISETP.GE.AND P0, PT, R14, RZ, PT ;  /* 0x000000ff0e00720c */ /* 0x000fce0003f06270 */
[----:B------:R-:W-:-:S05]  /*0f70*/  @P1 VIADD R2, R2, 0x1 ;  /* 0x0000000102021836 */ /* 0x000fca0000000000 */
[----:B------:R-:W-:Y:S02]  /*0f80*/  MOV R14, R2 ;  /* 0x00000002000e7202 */ /* 0x000fe40000000f00 */
[----:B0-----:R-:W-:-:S03]  /*0f90*/  FSETP.GT.AND P1, PT, R3, R16, PT ;  /* 0x000000100300720b */ /* 0x001fc60003f24000 */
[----:B------:R-:W-:Y:S01]  /*0fa0*/  @!P0 IMAD.MOV R14, RZ, RZ, -R14 ;  /* 0x000000ffff0e8224 */ /* 0x000fe200078e0a0e */
[----:B------:R-:W-:Y:S02]  /*0fb0*/  @!P2 LOP3.LUT R14, RZ, R18, RZ, 0x33, !PT ;  /* 0x00000012ff0ea212 */ /* 0x000fe400078e33ff */
[----:B------:R-:W-:Y:S02]  /*0fc0*/  FSEL R2, R16, R3, P1 ;  /* 0x0000000310027208 */ /* 0x000fe40000800000 */
[----:B------:R-:W-:Y:S02]  /*0fd0*/  VIMNMX R23, PT, PT, R14, UR4, PT ;  /* 0x000000040e177c48 */ /* 0x000fe4000bfe0100 */
[----:B------:R-:W-:-:S03]  /*0fe0*/  FSETP.GEU.AND P0, PT, R2, R17, PT ;  /* 0x000000110200720b */ /* 0x000fc60003f0e000 */
[----:B------:R-:W-:Y:S01]  /*0ff0*/  IMAD.WIDE R22, R23, 0x4, R12 ;  /* 0x0000000417167825 */ /* 0x000fe200078e020c */
        /* <DEDUP_REMOVED lines=14> */
[----:B------:R-:W-:Y:S01]  /*10e0*/  IMAD.MOV.U32 R0, RZ, RZ, R22 ;  /* 0x000000ffff007224 */ /* 0x000fe200078e0016 */
[----:B------:R-:W-:-:S07]  /*10f0*/  MOV R14, 0x1110 ;  /* 0x00001110000e7802 */ /* 0x000fce0000000f00 */
[----:B------:R-:W-:Y:S05]  /*1100*/  CALL.REL.NOINC `($__internal_0_$__cuda_sm3x_div_rn_noftz_f32_slowpath) ;  /* 0x0000000000f87944 */ /* 0x000fea0003c00000 */
.L_x_11:
[----:B------:R-:W-:Y:S05]  /*1110*/  BSYNC.RECONVERGENT B0 ;  /* 0x0000000000007941 */ /* 0x000fea0003800200 */
.L_x_10:
[----:B------:R-:W-:Y:S01]  /*1120*/  IABS R14, R18 ;  /* 0x00000012000e7213 */ /* 0x000fe20000000000 */
[----:B------:R-:W-:Y:S01]  /*1130*/  IMAD.MOV.U32 R22, RZ, RZ, RZ ;  /* 0x000000ffff167224 */ /* 0x000fe200078e00ff */
[C---:B------:R-:W-:Y:S01]  /*1140*/  IADD3 R21, PT, PT, R15.reuse, R21, RZ ;  /* 0x000000150f157210 */ /* 0x040fe20007ffe0ff */
[----:B------:R-:W-:Y:S01]  /*1150*/  IMAD.WIDE R4, R15, 0x4, R4 ;  /* 0x000000040f047825 */ /* 0x000fe200078e0204 */
[----:B------:R-:W0:Y:S02]  /*1160*/  I2F.RP R20, R14 ;  /* 0x0000000e00147306 */ /* 0x000e240000209400 */
[----:B------:R-:W-:-:S06]  /*1170*/  IABS R24, R21 ;  /* 0x0000001500187213 */ /* 0x000fcc0000000000 */
[----:B0-----:R-:W0:Y:S02]  /*1180*/  MUFU.RCP R20, R20 ;  /* 0x0000001400147308 */ /* 0x001e240000001000 */
[----:B0-----:R-:W-:-:S06]  /*1190*/  VIADD R23, R20, 0xffffffe ;  /* 0x0ffffffe14177836 */ /* 0x001fcc0000000000 */
[----:B------:R-:W0:Y:S02]  /*11a0*/  F2I.FTZ.U32.TRUNC.NTZ R23, R23 ;  /* 0x0000001700177305 */ /* 0x000e24000021f000 */
[----:B0-----:R-:W-:-:S04]  /*11b0*/  IMAD.MOV R19, RZ, RZ, -R23 ;  /* 0x000000ffff137224 */ /* 0x001fc800078e0a17 */
[----:B------:R-:W-:-:S04]  /*11c0*/  IMAD R19, R19, R14, RZ ;  /* 0x0000000e13137224 */ /* 0x000fc800078e02ff */
[----:B------:R-:W-:-:S04]  /*11d0*/  IMAD.HI.U32 R22, R23, R19, R22 ;  /* 0x0000001317167227 */ /* 0x000fc800078e0016 */
[----:B------:R-:W-:-:S04]  /*11e0*/  IMAD.MOV.U32 R19, RZ, RZ, R24 ;  /* 0x000000ffff137224 */ /* 0x000fc800078e0018 */
        /* <DEDUP_REMOVED lines=8> */
[----:B------:R-:W-:Y:S01]  /*1270*/  LOP3.LUT R14, R21, R18, RZ, 0x3c, !PT ;  /* 0x00000012150e7212 */ /* 0x000fe200078e3cff */
[----:B------:R-:W0:Y:S03]  /*1280*/  FRND R19, R0 ;  /* 0x0000000000137307 */ /* 0x000e260000201000 */
[----:B------:R-:W-:-:S07]  /*1290*/  ISETP.GE.AND P0, PT, R14, RZ, PT ;  /* 0x000000ff0e00720c */ /* 0x000fce0003f06270 */
[----:B------:R-:W-:Y:S01]  /*12a0*/  @P1 VIADD R20, R20, 0x1 ;  /* 0x0000000114141836 */ /* 0x000fe20000000000 */
[----:B0-----:R-:W-:-:S05]  /*12b0*/  FSETP.GT.AND P1, PT, R19, R16, PT ;  /* 0x000000101300720b */ /* 0x001fca0003f24000 */
        /* <DEDUP_REMOVED lines=23> */
.L_x_13:
[----:B------:R-:W-:Y:S05]  /*1430*/  BSYNC.RECONVERGENT B0 ;  /* 0x0000000000007941 */ /* 0x000fea0003800200 */
.L_x_12:
[----:B------:R-:W0:Y:S01]  /*1440*/  FRND R3, R0 ;  /* 0x0000000000037307 */ /* 0x000e220000201000 */
[----:B------:R-:W-:-:S04]  /*1450*/  IMAD.WIDE R4, R15, 0x4, R4 ;  /* 0x000000040f047825 */ /* 0x000fc800078e0204 */
[----:B------:R-:W-:Y:S01]  /*1460*/  IMAD.IADD R21, R15, 0x1, R21 ;  /* 0x000000010f157824 */ /* 0x000fe200078e0215 */
[----:B0-----:R-:W-:-:S04]  /*1470*/  FSETP.GT.AND P0, PT, R3, R16, PT ;  /* 0x000000100300720b */ /* 0x001fc80003f04000 */
[----:B------:R-:W-:-:S04]  /*1480*/  FSEL R2, R16, R3, P0 ;  /* 0x0000000310027208 */ /* 0x000fc80000000000 */
[----:B------:R-:W-:-:S04]  /*1490*/  FSETP.GEU.AND P0, PT, R2, R17, PT ;  /* 0x000000110200720b */ /* 0x000fc80003f0e000 */
[----:B------:R-:W-:Y:S02]  /*14a0*/  FSEL R3, R17, R2, !P0 ;  /* 0x0000000211037208 */ /* 0x000fe40004000000 */
[----:B------:R-:W-:-:S03]  /*14b0*/  ISETP.GE.AND P0, PT, R21, UR5, PT ;  /* 0x0000000515007c0c */ /* 0x000fc6000bf06270 */
[----:B------:R1:W-:Y:S10]  /*14c0*/  STG.E desc[UR6][R4.64], R3 ;  /* 0x0000000304007986 */ /* 0x0003f4000c101906 */
[----:B------:R-:W-:Y:S05]  /*14d0*/  @!P0 BRA `(.L_x_14) ;  /* 0xfffffff000d88947 */ /* 0x000fea000383ffff */
[----:B------:R-:W-:Y:S05]  /*14e0*/  EXIT ;  /* 0x000000000000794d */ /* 0x000fea0003800000 */
        .weak           $__internal_0_$__cuda_sm3x_div_rn_noftz_f32_slowpath
        .type           $__internal_0_$__cuda_sm3x_div_rn_noftz_f32_slowpath,@function
        .size           $__internal_0_$__cuda_sm3x_div_rn_noftz_f32_slowpath,($_Z27QuantizePerChannelSymmetricIfEvPKT_S2_iiidPS0_$__internal_accurate_pow - $__internal_0_$__cuda_sm3x_div_rn_noftz_f32_slowpath)
$__internal_0_$__cuda_sm3x_div_rn_noftz_f32_slowpath:
[----:B------:R-:W-:Y:S01]  /*14f0*/  SHF.R.U32.HI R19, RZ, 0x17, R0 ;  /* 0x00000017ff137819 */ /* 0x000fe20000011600 */
[----:B------:R-:W-:Y:S01]  /*1500*/  BSSY.RECONVERGENT B2, `(.L_x_15) ;  /* 0x0000062000027945 */ /* 0x000fe20003800200 */
[----:B------:R-:W-:Y:S02]  /*1510*/  SHF.R.U32.HI R22, RZ, 0x17, R25 ;  /* 0x00000017ff167819 */ /* 0x000fe40000011619 */
[----:B------:R-:W-:Y:S02]  /*1520*/  LOP3.LUT R19, R19, 0xff, RZ, 0xc0, !PT ;  /* 0x000000ff13137812 */ /* 0x000fe400078ec0ff */
[----:B------:R-:W-:Y:S02]  /*1530*/  LOP3.LUT R22, R22, 0xff, RZ, 0xc0, !PT ;  /* 0x000000ff16167812 */ /* 0x000fe400078ec0ff */
[----:B------:R-:W-:-:S03]  /*1540*/  IADD3 R23, PT, PT, R19, -0x1, RZ ;  /* 0xffffffff13177810 */ /* 0x000fc60007ffe0ff */
[----:B------:R-:W-:Y:S01]  /*1550*/  VIADD R24, R22, 0xffffffff ;  /* 0xffffffff16187836 */ /* 0x000fe20000000000 */
[----:B------:R-:W-:-:S04]  /*1560*/  ISETP.GT.U32.AND P0, PT, R23, 0xfd, PT ;  /* 0x000000fd1700780c */ /* 0x000fc80003f04070 */
[----:B------:R-:W-:-:S13]  /*1570*/  ISETP.GT.U32.OR P0, PT, R24, 0xfd, P0 ;  /* 0x000000fd1800780c */ /* 0x000fda0000704470 */
[----:B------:R-:W-:Y:S01]  /*1580*/  @!P0 IMAD.MOV.U32 R20, RZ, RZ, RZ ;  /* 0x000000ffff148224 */ /* 0x000fe200078e00ff */
[----:B------:R-:W-:Y:S06]  /*1590*/  @!P0 BRA `(.L_x_16) ;  /* 0x00000000005c8947 */ /* 0x000fec0003800000 */
[----:B------:R-:W-:Y:S02]  /*15a0*/  FSETP.GTU.FTZ.AND P0, PT, |R25|, +INF , PT ;  /* 0x7f8000001900780b */ /* 0x000fe40003f1c200 */
[----:B------:R-:W-:-:S04]  /*15b0*/  FSETP.GTU.FTZ.AND P1, PT, |R0|, +INF , PT ;  /* 0x7f8000000000780b */ /* 0x000fc80003f3c200 */
[----:B------:R-:W-:-:S13]  /*15c0*/  PLOP3.LUT P0, PT, P0, P1, PT, 0xf8, 0x8f ;  /* 0x00000000008f781c */ /* 0x000fda0000703f70 */
[----:B------:R-:W-:Y:S05]  /*15d0*/  @P0 BRA `(.L_x_17) ;  /* 0x00000004004c0947 */ /* 0x000fea0003800000 */
[----:B------:R-:W-:-:S13]  /*15e0*/  LOP3.LUT P0, RZ, R0, 0x7fffffff, R25, 0xc8, !PT ;  /* 0x7fffffff00ff7812 */ /* 0x000fda000780c819 */
[----:B------:R-:W-:Y:S05]  /*15f0*/  @!P0 BRA `(.L_x_18) ;  /* 0x00000004003c8947 */ /* 0x000fea0003800000 */
[C---:B------:R-:W-:Y:S02]  /*1600*/  FSETP.NEU.FTZ.AND P1, PT, |R25|.reuse, +INF , PT ;  /* 0x7f8000001900780b */ /* 0x040fe40003f3d200 */
[----:B------:R-:W-:Y:S02]  /*1610*/  FSETP.NEU.FTZ.AND P2, PT, |R0|, +INF , PT ;  /* 0x7f8000000000780b */ /* 0x000fe40003f5d200 */
[----:B------:R-:W-:-:S11]  /*1620*/  FSETP.NEU.FTZ.AND P0, PT, |R25|, +INF , PT ;  /* 0x7f8000001900780b */ /* 0x000fd60003f1d200 */
[----:B------:R-:W-:Y:S05]  /*1630*/  @!P2 BRA !P1, `(.L_x_18) ;  /* 0x00000004002ca947 */ /* 0x000fea0004800000 */
[----:B------:R-:W-:-:S04]  /*1640*/  LOP3.LUT P1, RZ, R25, 0x7fffffff, RZ, 0xc0, !PT ;  /* 0x7fffffff19ff7812 */ /* 0x000fc8000782c0ff */
[----:B------:R-:W-:-:S13]  /*1650*/  PLOP3.LUT P1, PT, P2, P1, PT, 0x2f, 0xf2 ;  /* 0x0000000000f2781c */ /* 0x000fda0001722577 */
[----:B------:R-:W-:Y:S05]  /*1660*/  @P1 BRA `(.L_x_19) ;  /* 0x0000000400181947 */ /* 0x000fea0003800000 */
[----:B------:R-:W-:-:S04]  /*1670*/  LOP3.LUT P1, RZ, R0, 0x7fffffff, RZ, 0xc0, !PT ;  /* 0x7fffffff00ff7812 */ /* 0x000fc8000782c0ff */
[----:B------:R-:W-:-:S13]  /*1680*/  PLOP3.LUT P0, PT, P0, P1, PT, 0x2f, 0xf2 ;  /* 0x0000000000f2781c */ /* 0x000fda0000702577 */
[----:B------:R-:W-:Y:S05]  /*1690*/  @P0 BRA `(.L_x_20) ;  /* 0x0000000400000947 */ /* 0x000fea0003800000 */
[----:B------:R-:W-:Y:S02]  /*16a0*/  ISETP.GE.AND P0, PT, R24, RZ, PT ;  /* 0x000000ff1800720c */ /* 0x000fe40003f06270 */
[----:B------:R-:W-:-:S11]  /*16b0*/  ISETP.GE.AND P1, PT, R23, RZ, PT ;  /* 0x000000ff1700720c */ /* 0x000fd60003f26270 */
[----:B------:R-:W-:Y:S02]  /*16c0*/  @P0 IMAD.MOV.U32 R20, RZ, RZ, RZ ;  /* 0x000000ffff140224 */ /* 0x000fe400078e00ff */
[----:B------:R-:W-:Y:S01]  /*16d0*/  @!P0 FFMA R25, R25, 1.84467440737095516160e+19, RZ ;  /* 0x5f80000019198823 */ /* 0x000fe200000000ff */
[----:B------:R-:W-:Y:S02]  /*16e0*/  @!P0 IMAD.MOV.U32 R20, RZ, RZ, -0x40 ;  /* 0xffffffc0ff148424 */ /* 0x000fe400078e00ff */
[----:B------:R-:W-:-:S03]  /*16f0*/  @!P1 FFMA R0, R0, 1.84467440737095516160e+19, RZ ;  /* 0x5f80000000009823 */ /* 0x000fc600000000ff */
[----:B------:R-:W-:-:S07]  /*1700*/  @!P1 IADD3 R20, PT, PT, R20, 0x40, RZ ;  /* 0x0000004014149810 */ /* 0x000fce0007ffe0ff */
.L_x_16:
[----:B------:R-:W-:Y:S01]  /*1710*/  LEA R27, R19, 0xc0800000, 0x17 ;  /* 0xc0800000131b7811 */ /* 0x000fe200078eb8ff */
[----:B------:R-:W-:Y:S01]  /*1720*/  VIADD R22, R22, 0xffffff81 ;  /* 0xffffff8116167836 */ /* 0x000fe20000000000 */
[----:B------:R-:W-:Y:S03]  /*1730*/  BSSY.RECONVERGENT B3, `(.L_x_21) ;  /* 0x0000035000037945 */ /* 0x000fe60003800200 */
[----:B------:R-:W-:Y:S02]  /*1740*/  IMAD.IADD R27, R0, 0x1, -R27 ;  /* 0x00000001001b7824 */ /* 0x000fe400078e0a1b */
[----:B------:R-:W-:Y:S02]  /*1750*/  IMAD R0, R22, -0x800000, R25 ;  /* 0xff80000016007824 */ /* 0x000fe400078e0219 */
[----:B------:R-:W0:Y:S01]  /*1760*/  MUFU.RCP R24, R27 ;  /* 0x0000001b00187308 */ /* 0x000e220000001000 */
[----:B------:R-:W-:-:S04]  /*1770*/  FADD.FTZ R23, -R27, -RZ ;  /* 0x800000ff1b177221 */ /* 0x000fc80000010100 */
[----:B0-----:R-:W-:-:S04]  /*1780*/  FFMA R27, R24, R23, 1 ;  /* 0x3f800000181b7423 */ /* 0x001fc80000000017 */
[----:B------:R-:W-:Y:S01]  /*1790*/  FFMA R25, R24, R27, R24 ;  /* 0x0000001b18197223 */ /* 0x000fe20000000018 */
[----:B------:R-:W-:-:S03]  /*17a0*/  IADD3 R27, PT, PT, R22, 0x7f, -R19 ;  /* 0x0000007f161b7810 */ /* 0x000fc60007ffe813 */
[----:B------:R-:W-:Y:S02]  /*17b0*/  FFMA R24, R0, R25, RZ ;  /* 0x0000001900187223 */ /* 0x000fe400000000ff */
[----:B------:R-:W-:Y:S02]  /*17c0*/  IMAD.IADD R27, R27, 0x1, R20 ;  /* 0x000000011b1b7824 */ /* 0x000fe400078e0214 */
[----:B------:R-:W-:-:S04]  /*17d0*/  FFMA R26, R23, R24, R0 ;  /* 0x00000018171a7223 */ /* 0x000fc80000000000 */
[----:B------:R-:W-:-:S04]  /*17e0*/  FFMA R26, R25, R26, R24 ;  /* 0x0000001a191a7223 */ /* 0x000fc80000000018 */
[----:B------:R-:W-:-:S04]  /*17f0*/  FFMA R23, R23, R26, R0 ;  /* 0x0000001a17177223 */ /* 0x000fc80000000000 */
[----:B------:R-:W-:-:S05]  /*1800*/  FFMA R0, R25, R23, R26 ;  /* 0x0000001719007223 */ /* 0x000fca000000001a */
[----:B------:R-:W-:-:S04]  /*1810*/  SHF.R.U32.HI R19, RZ, 0x17, R0 ;  /* 0x00000017ff137819 */ /* 0x000fc80000011600 */
[----:B------:R-:W-:-:S05]  /*1820*/  LOP3.LUT R20, R19, 0xff, RZ, 0xc0, !PT ;  /* 0x000000ff13147812 */ /* 0x000fca00078ec0ff */
[----:B------:R-:W-:-:S05]  /*1830*/  IMAD.IADD R19, R20, 0x1, R27 ;  /* 0x0000000114137824 */ /* 0x000fca00078e021b */
[----:B------:R-:W-:-:S04]  /*1840*/  IADD3 R20, PT, PT, R19, -0x1, RZ ;  /* 0xffffffff13147810 */ /* 0x000fc80007ffe0ff */
[----:B------:R-:W-:-:S13]  /*1850*/  ISETP.GE.U32.AND P0, PT, R20, 0xfe, PT ;  /* 0x000000fe1400780c */ /* 0x000fda0003f06070 */
[----:B------:R-:W-:Y:S05]  /*1860*/  @!P0 BRA `(.L_x_22) ;  /* 0x0000000000808947 */ /* 0x000fea0003800000 */
[----:B------:R-:W-:-:S13]  /*1870*/  ISETP.GT.AND P0, PT, R19, 0xfe, PT ;  /* 0x000000fe1300780c */ /* 0x000fda0003f04270 */
[----:B------:R-:W-:Y:S05]  /*1880*/  @P0 BRA `(.L_x_23) ;  /* 0x00000000006c0947 */ /* 0x000fea0003800000 */
[----:B------:R-:W-:-:S13]  /*1890*/  ISETP.GE.AND P0, PT, R19, 0x1, PT ;  /* 0x000000011300780c */ /* 0x000fda0003f06270 */
[----:B------:R-:W-:Y:S05]  /*18a0*/  @P0 BRA `(.L_x_24) ;  /* 0x0000000000740947 */ /* 0x000fea0003800000 */
[----:B------:R-:W-:Y:S02]  /*18b0*/  ISETP.GE.AND P0, PT, R19, -0x18, PT ;  /* 0xffffffe81300780c */ /* 0x000fe40003f06270 */
[----:B------:R-:W-:-:S11]  /*18c0*/  LOP3.LUT R0, R0, 0x80000000, RZ, 0xc0, !PT ;  /* 0x8000000000007812 */ /* 0x000fd600078ec0ff */
[----:B------:R-:W-:Y:S05]  /*18d0*/  @!P0 BRA `(.L_x_24) ;  /* 0x0000000000688947 */ /* 0x000fea0003800000 */
[CCC-:B------:R-:W-:Y:S01]  /*18e0*/  FFMA.RZ R20, R25.reuse, R23.reuse, R26.reuse ;  /* 0x0000001719147223 */ /* 0x1c0fe2000000c01a */
[CCC-:B------:R-:W-:Y:S01]  /*18f0*/  FFMA.RP R22, R25.reuse, R23.reuse, R26.reuse ;  /* 0x0000001719167223 */ /* 0x1c0fe2000000801a */
[----:B------:R-:W-:Y:S01]  /*1900*/  FFMA.RM R25, R25, R23, R26 ;  /* 0x0000001719197223 */ /* 0x000fe2000000401a */
[C---:B------:R-:W-:Y:S01]  /*1910*/  VIADD R23, R19.reuse, 0x20 ;  /* 0x0000002013177836 */ /* 0x040fe20000000000 */
[C---:B------:R-:W-:Y:S02]  /*1920*/  ISETP.NE.AND P2, PT, R19.reuse, RZ, PT ;  /* 0x000000ff1300720c */ /* 0x040fe40003f45270 */
[----:B------:R-:W-:Y:S02]  /*1930*/  LOP3.LUT R20, R20, 0x7fffff, RZ, 0xc0, !PT ;  /* 0x007fffff14147812 */ /* 0x000fe400078ec0ff */
[----:B------:R-:W-:Y:S01]  /*1940*/  ISETP.NE.AND P1, PT, R19, RZ, PT ;  /* 0x000000ff1300720c */ /* 0x000fe20003f25270 */
[----:B------:R-:W-:Y:S01]  /*1950*/  IMAD.MOV R19, RZ, RZ, -R19 ;  /* 0x000000ffff137224 */ /* 0x000fe200078e0a13 */
[----:B------:R-:W-:-:S02]  /*1960*/  LOP3.LUT R20, R20, 0x800000, RZ, 0xfc, !PT ;  /* 0x0080000014147812 */ /* 0x000fc400078efcff */
[----:B------:R-:W-:Y:S02]  /*1970*/  FSETP.NEU.FTZ.AND P0, PT, R22, R25, PT ;  /* 0x000000191600720b */ /* 0x000fe40003f1d000 */
[----:B------:R-:W-:Y:S02]  /*1980*/  SHF.L.U32 R23, R20, R23, RZ ;  /* 0x0000001714177219 */ /* 0x000fe400000006ff */
[----:B------:R-:W-:Y:S02]  /*1990*/  SEL R19, R19, RZ, P2 ;  /* 0x000000ff13137207 */ /* 0x000fe40001000000 */
[----:B------:R-:W-:Y:S02]  /*19a0*/  ISETP.NE.AND P1, PT, R23, RZ, P1 ;  /* 0x000000ff1700720c */ /* 0x000fe40000f25270 */
[----:B------:R-:W-:Y:S02]  /*19b0*/  SHF.R.U32.HI R22, RZ, R19, R20 ;  /* 0x00000013ff167219 */ /* 0x000fe40000011614 */
[----:B------:R-:W-:-:S02]  /*19c0*/  PLOP3.LUT P0, PT, P0, P1, PT, 0xf8, 0x8f ;  /* 0x00000000008f781c */ /* 0x000fc40000703f70 */
[----:B------:R-:W-:Y:S02]  /*19d0*/  SHF.R.U32.HI R20, RZ, 0x1, R22 ;  /* 0x00000001ff147819 */ /* 0x000fe40000011616 */
[----:B------:R-:W-:-:S04]  /*19e0*/  SEL R19, RZ, 0x1, !P0 ;  /* 0x00000001ff137807 */ /* 0x000fc80004000000 */
[----:B------:R-:W-:-:S04]  /*19f0*/  LOP3.LUT R19, R19, 0x1, R20, 0xf8, !PT ;  /* 0x0000000113137812 */ /* 0x000fc800078ef814 */
[----:B------:R-:W-:-:S05]  /*1a00*/  LOP3.LUT R19, R19, R22, RZ, 0xc0, !PT ;  /* 0x0000001613137212 */ /* 0x000fca00078ec0ff */
[----:B------:R-:W-:-:S05]  /*1a10*/  IMAD.IADD R19, R20, 0x1, R19 ;  /* 0x0000000114137824 */ /* 0x000fca00078e0213 */
[----:B------:R-:W-:Y:S01]  /*1a20*/  LOP3.LUT R0, R19, R0, RZ, 0xfc, !PT ;  /* 0x0000000013007212 */ /* 0x000fe200078efcff */
[----:B------:R-:W-:Y:S06]  /*1a30*/  BRA `(.L_x_24) ;  /* 0x0000000000107947 */ /* 0x000fec0003800000 */
.L_x_23:
[----:B------:R-:W-:-:S04]  /*1a40*/  LOP3.LUT R0, R0, 0x80000000, RZ, 0xc0, !PT ;  /* 0x8000000000007812 */ /* 0x000fc800078ec0ff */
[----:B------:R-:W-:Y:S01]  /*1a50*/  LOP3.LUT R0, R0, 0x7f800000, RZ, 0xfc, !PT ;  /* 0x7f80000000007812 */ /* 0x000fe200078efcff */
[----:B------:R-:W-:Y:S06]  /*1a60*/  BRA `(.L_x_24) ;  /* 0x0000000000047947 */ /* 0x000fec0003800000 */
.L_x_22:
[----:B------:R-:W-:-:S07]  /*1a70*/  IMAD R0, R27, 0x800000, R0 ;  /* 0x008000001b007824 */ /* 0x000fce00078e0200 */
.L_x_24:
[----:B------:R-:W-:Y:S05]  /*1a80*/  BSYNC.RECONVERGENT B3 ;  /* 0x0000000000037941 */ /* 0x000fea0003800200 */
.L_x_21:
[----:B------:R-:W-:Y:S05]  /*1a90*/  BRA `(.L_x_25) ;  /* 0x0000000000207947 */ /* 0x000fea0003800000 */
.L_x_20:
[----:B------:R-:W-:-:S04]  /*1aa0*/  LOP3.LUT R0, R0, 0x80000000, R25, 0x48, !PT ;  /* 0x8000000000007812 */ /* 0x000fc800078e4819 */
[----:B------:R-:W-:Y:S01]  /*1ab0*/  LOP3.LUT R0, R0, 0x7f800000, RZ, 0xfc, !PT ;  /* 0x7f80000000007812 */ /* 0x000fe200078efcff */
[----:B------:R-:W-:Y:S06]  /*1ac0*/  BRA `(.L_x_25) ;  /* 0x0000000000147947 */ /* 0x000fec0003800000 */
.L_x_19:
[----:B------:R-:W-:Y:S01]  /*1ad0*/  LOP3.LUT R0, R0, 0x80000000, R25, 0x48, !PT ;  /* 0x8000000000007812 */ /* 0x000fe200078e4819 */
[----:B------:R-:W-:Y:S06]  /*1ae0*/  BRA `(.L_x_25) ;  /* 0x00000000000c7947 */ /* 0x000fec0003800000 */
.L_x_18:
[----:B------:R-:W0:Y:S01]  /*1af0*/  MUFU.RSQ R0, -QNAN ;  /* 0xffc0000000007908 */ /* 0x000e220000001400 */
[----:B------:R-:W-:Y:S05]  /*1b00*/  BRA `(.L_x_25) ;  /* 0x0000000000047947 */ /* 0x000fea0003800000 */
.L_x_17:
[----:B------:R-:W-:-:S07]  /*1b10*/  FADD.FTZ R0, R25, R0 ;  /* 0x0000000019007221 */ /* 0x000fce0000010000 */
.L_x_25:
[----:B------:R-:W-:Y:S05]  /*1b20*/  BSYNC.RECONVERGENT B2 ;  /* 0x0000000000027941 */ /* 0x000fea0003800200 */
.L_x_15:
[----:B------:R-:W-:Y:S01]  /*1b30*/  MOV R22, R14 ;  /* 0x0000000e00167202 */ /* 0x000fe20000000f00 */
[----:B------:R-:W-:-:S04]  /*1b40*/  IMAD.MOV.U32 R23, RZ, RZ, 0x0 ;  /* 0x00000000ff177424 */ /* 0x000fc800078e00ff */
[----:B0-----:R-:W-:Y:S05]  /*1b50*/  RET.REL.NODEC R22 `(_Z27QuantizePerChannelSymmetricIfEvPKT_S2_iiidPS0_) ;  /* 0xffffffe416287950 */ /* 0x001fea0003c3ffff */
        .type           $_Z27QuantizePerChannelSymmetricIfEvPKT_S2_iiidPS0_$__internal_accurate_pow,@function
        .size           $_Z27QuantizePerChannelSymmetricIfEvPKT_S2_iiidPS0_$__internal_accurate_pow,(.L_x_108 - $_Z27QuantizePerChannelSymmetricIfEvPKT_S2_iiidPS0_$__internal_accurate_pow)
$_Z27QuantizePerChannelSymmetricIfEvPKT_S2_iiidPS0_$__internal_accurate_pow:
[----:B------:R-:W0:Y:S01]  /*1b60*/  MUFU.RCP64H R11, 2 ;  /* 0x40000000000b7908 */ /* 0x000e220000001800 */
[----:B------:R-:W-:Y:S01]  /*1b70*/  IMAD.MOV.U32 R4, RZ, RZ, 0x0 ;  /* 0x00000000ff047424 */ /* 0x000fe200078e00ff */
[----:B------:R-:W-:Y:S01]  /*1b80*/  MOV R6, 0x41ad3b5a ;  /* 0x41ad3b5a00067802 */ /* 0x000fe20000000f00 */
[----:B------:R-:W-:Y:S01]  /*1b90*/  IMAD.MOV.U32 R5, RZ, RZ, 0x40000000 ;  /* 0x40000000ff057424 */ /* 0x000fe200078e00ff */
[----:B------:R-:W-:Y:S01]  /*1ba0*/  UMOV UR4, 0x7d2cafe2 ;  /* 0x7d2cafe200047882 */ /* 0x000fe20000000000 */
[----:B------:R-:W-:Y:S01]  /*1bb0*/  IMAD.MOV.U32 R10, RZ, RZ, RZ ;  /* 0x000000ffff0a7224 */ /* 0x000fe200078e00ff */
[----:B------:R-:W-:Y:S01]  /*1bc0*/  UMOV UR5, 0x3eb0f5ff ;  /* 0x3eb0f5ff00057882 */ /* 0x000fe20000000000 */
[----:B------:R-:W-:-:S04]  /*1bd0*/  IMAD.MOV.U32 R7, RZ, RZ, 0x3ed0f5d2 ;  /* 0x3ed0f5d2ff077424 */ /* 0x000fc800078e00ff */
[----:B0-----:R-:W-:-:S08]  /*1be0*/  DFMA R4, R10, -R4, 1 ;  /* 0x3ff000000a04742b */ /* 0x001fd00000000804 */
[----:B------:R-:W-:-:S08]  /*1bf0*/  DFMA R4, R4, R4, R4 ;  /* 0x000000040404722b */ /* 0x000fd00000000004 */
[----:B------:R-:W-:-:S08]  /*1c00*/  DFMA R10, R10, R4, R10 ;  /* 0x000000040a0a722b */ /* 0x000fd0000000000a */
[----:B------:R-:W-:-:S08]  /*1c10*/  DMUL R4, RZ, R10 ;  /* 0x0000000aff047228 */ /* 0x000fd00000000000 */
[----:B------:R-:W-:-:S08]  /*1c20*/  DFMA R4, RZ, R10, R4 ;  /* 0x0000000aff04722b */ /* 0x000fd00000000004 */
[----:B------:R-:W-:Y:S02]  /*1c30*/  DMUL R8, R4, R4 ;  /* 0x0000000404087228 */ /* 0x000fe40000000000 */
[----:B------:R-:W-:-:S06]  /*1c40*/  DADD R16, RZ, -R4 ;  /* 0x00000000ff107229 */ /* 0x000fcc0000000804 */
[----:B------:R-:W-:Y:S01]  /*1c50*/  DFMA R6, R8, UR4, R6 ;  /* 0x0000000408067c2b */ /* 0x000fe20008000006 */
[----:B------:R-:W-:Y:S01]  /*1c60*/  UMOV UR4, 0x75488a3f ;  /* 0x75488a3f00047882 */ /* 0x000fe20000000000 */
[----:B------:R-:W-:Y:S01]  /*1c70*/  UMOV UR5, 0x3ef3b20a ;  /* 0x3ef3b20a00057882 */ /* 0x000fe20000000000 */
[----:B------:R-:W-:Y:S02]  /*1c80*/  DADD R18, R16, R16 ;  /* 0x0000000010127229 */ /* 0x000fe40000000010 */
[----:B------:R-:W-:-:S03]  /*1c90*/  DMUL R16, R4, R4 ;  /* 0x0000000404107228 */ /* 0x000fc60000000000 */
[----:B------:R-:W-:Y:S01]  /*1ca0*/  DFMA R6, R8, R6, UR4 ;  /* 0x0000000408067e2b */ /* 0x000fe20008000006 */
[----:B------:R-:W-:Y:S01]  /*1cb0*/  UMOV UR4, 0xe4faecd5 ;  /* 0xe4faecd500047882 */ /* 0x000fe20000000000 */
[----:B------:R-:W-:Y:S01]  /*1cc0*/  UMOV UR5, 0x3f1745cd ;  /* 0x3f1745cd00057882 */ /* 0x000fe20000000000 */
[-C--:B------:R-:W-:Y:S02]  /*1cd0*/  DFMA R18, RZ, -R4.reuse, R18 ;  /* 0x80000004ff12722b */ /* 0x080fe40000000012 */
[----:B------:R-:W-:-:S03]  /*1ce0*/  DFMA R24, R4, R4, -R16 ;  /* 0x000000040418722b */ /* 0x000fc60000000810 */
[----:B------:R-:W-:Y:S01]  /*1cf0*/  DFMA R6, R8, R6, UR4 ;  /* 0x0000000408067e2b */ /* 0x000fe20008000006 */
[----:B------:R-:W-:Y:S01]  /*1d00*/  UMOV UR4, 0x258a578b ;  /* 0x258a578b00047882 */ /* 0x000fe20000000000 */
[----:B------:R-:W-:Y:S01]  /*1d10*/  UMOV UR5, 0x3f3c71c7 ;  /* 0x3f3c71c700057882 */ /* 0x000fe20000000000 */
[----:B------:R-:W-:-:S05]  /*1d20*/  DMUL R10, R10, R18 ;  /* 0x000000120a0a7228 */ /* 0x000fca0000000000 */
[----:B------:R-:W-:Y:S01]  /*1d30*/  DFMA R6, R8, R6, UR4 ;  /* 0x0000000408067e2b */ /* 0x000fe20008000006 */
[----:B------:R-:W-:Y:S01]  /*1d40*/  UMOV UR4, 0x9242b910 ;  /* 0x9242b91000047882 */ /* 0x000fe20000000000 */
[----:B------:R-:W-:-:S03]  /*1d50*/  UMOV UR5, 0x3f624924 ;  /* 0x3f62492400057882 */ /* 0x000fc60000000000 */
[----:B------:R-:W-:Y:S02]  /*1d60*/  VIADD R27, R11, 0x100000 ;  /* 0x001000000b1b7836 */ /* 0x000fe40000000000 */
[----:B------:R-:W-:Y:S01]  /*1d70*/  IMAD.MOV.U32 R26, RZ, RZ, R10 ;  /* 0x000000ffff1a7224 */ /* 0x000fe200078e000a */
[----:B------:R-:W-:Y:S01]  /*1d80*/  DFMA R6, R8, R6, UR4 ;  /* 0x0000000408067e2b */ /* 0x000fe20008000006 */
[----:B------:R-:W-:Y:S01]  /*1d90*/  UMOV UR4, 0x99999dfb ;  /* 0x99999dfb00047882 */ /* 0x000fe20000000000 */
[----:B------:R-:W-:-:S03]  /*1da0*/  UMOV UR5, 0x3f899999 ;  /* 0x3f89999900057882 */ /* 0x000fc60000000000 */
[----:B------:R-:W-:-:S03]  /*1db0*/  DFMA R24, R4, R26, R24 ;  /* 0x0000001a0418722b */ /* 0x000fc60000000018 */
[----:B------:R-:W-:Y:S01]  /*1dc0*/  DFMA R12, R8, R6, UR4 ;  /* 0x00000004080c7e2b */ /* 0x000fe20008000006 */
[----:B------:R-:W-:Y:S01]  /*1dd0*/  UMOV UR4, 0x55555555 ;  /* 0x5555555500047882 */ /* 0x000fe20000000000 */
[----:B------:R-:W-:-:S06]  /*1de0*/  UMOV UR5, 0x3fb55555 ;  /* 0x3fb5555500057882 */ /* 0x000fcc0000000000 */
[----:B------:R-:W-:-:S08]  /*1df0*/  DFMA R6, R8, R12, UR4 ;  /* 0x0000000408067e2b */ /* 0x000fd0000800000c */
[----:B------:R-:W-:Y:S01]  /*1e00*/  DADD R22, -R6, UR4 ;  /* 0x0000000406167e29 */ /* 0x000fe20008000100 */
[----:B------:R-:W-:Y:S01]  /*1e10*/  UMOV UR4, 0xb9e7b0 ;  /* 0x00b9e7b000047882 */ /* 0x000fe20000000000 */
[----:B------:R-:W-:-:S06]  /*1e20*/  UMOV UR5, 0x3c46a4cb ;  /* 0x3c46a4cb00057882 */ /* 0x000fcc0000000000 */
[----:B------:R-:W-:Y:S02]  /*1e30*/  DFMA R12, R8, R12, R22 ;  /* 0x0000000c080c722b */ /* 0x000fe40000000016 */
[----:B------:R-:W-:-:S06]  /*1e40*/  DMUL R8, R4, R16 ;  /* 0x0000001004087228 */ /* 0x000fcc0000000000 */
[----:B------:R-:W-:Y:S01]  /*1e50*/  DADD R12, R12, -UR4 ;  /* 0x800000040c0c7e29 */ /* 0x000fe20008000000 */
[----:B------:R-:W-:Y:S01]  /*1e60*/  UMOV UR4, 0x0 ;  /* 0x0000000000047882 */ /* 0x000fe20000000000 */
[----:B------:R-:W-:Y:S01]  /*1e70*/  DFMA R22, R4, R16, -R8 ;  /* 0x000000100416722b */ /* 0x000fe20000000808 */
[----:B------:R-:W-:-:S05]  /*1e80*/  UMOV UR5, 0x3ff00000 ;  /* 0x3ff0000000057882 */ /* 0x000fca0000000000 */
[----:B------:R-:W-:Y:S02]  /*1e90*/  DADD R18, R6, R12 ;  /* 0x0000000006127229 */ /* 0x000fe4000000000c */
[----:B------:R-:W-:-:S06]  /*1ea0*/  DFMA R22, R10, R16, R22 ;  /* 0x000000100a16722b */ /* 0x000fcc0000000016 */
[----:B------:R-:W-:Y:S02]  /*1eb0*/  DMUL R16, R18, R8 ;  /* 0x0000000812107228 */ /* 0x000fe40000000000 */
[----:B------:R-:W-:Y:S02]  /*1ec0*/  DFMA R22, R4, R24, R22 ;  /* 0x000000180416722b */ /* 0x000fe40000000016 */
[----:B------:R-:W-:-:S04]  /*1ed0*/  DADD R6, R6, -R18 ;  /* 0x0000000006067229 */ /* 0x000fc80000000812 */
[----:B------:R-:W-:-:S04]  /*1ee0*/  DFMA R24, R18, R8, -R16 ;  /* 0x000000081218722b */ /* 0x000fc80000000810 */
[----:B------:R-:W-:-:S04]  /*1ef0*/  DADD R6, R12, R6 ;  /* 0x000000000c067229 */ /* 0x000fc80000000006 */
[----:B------:R-:W-:-:S08]  /*1f00*/  DFMA R22, R18, R22, R24 ;  /* 0x000000161216722b */ /* 0x000fd00000000018 */
[----:B------:R-:W-:-:S08]  /*1f10*/  DFMA R22, R6, R8, R22 ;  /* 0x000000080616722b */ /* 0x000fd00000000016 */
[----:B------:R-:W-:-:S08]  /*1f20*/  DADD R8, R16, R22 ;  /* 0x0000000010087229 */ /* 0x000fd00000000016 */
[--C-:B------:R-:W-:Y:S02]  /*1f30*/  DADD R6, R4, R8.reuse ;  /* 0x0000000004067229 */ /* 0x100fe40000000008 */
[----:B------:R-:W-:-:S06]  /*1f40*/  DADD R16, R16, -R8 ;  /* 0x0000000010107229 */ /* 0x000fcc0000000808 */
[----:B------:R-:W-:Y:S02]  /*1f50*/  DADD R4, R4, -R6 ;  /* 0x0000000004047229 */ /* 0x000fe40000000806 */
[----:B------:R-:W-:-:S06]  /*1f60*/  DADD R16, R22, R16 ;  /* 0x0000000016107229 */ /* 0x000fcc0000000010 */
[----:B------:R-:W-:Y:S01]  /*1f70*/  DADD R4, R8, R4 ;  /* 0x0000000008047229 */ /* 0x000fe20000000004 */
[----:B------:R-:W-:Y:S01]  /*1f80*/  MOV R8, 0xfefa39ef ;  /* 0xfefa39ef00087802 */ /* 0x000fe20000000f00 */
[----:B------:R-:W-:-:S06]  /*1f90*/  IMAD.MOV.U32 R9, RZ, RZ, 0x3fe62e42 ;  /* 0x3fe62e42ff097424 */ /* 0x000fcc00078e00ff */
[----:B------:R-:W-:-:S08]  /*1fa0*/  DADD R4, R16, R4 ;  /* 0x0000000010047229 */ /* 0x000fd00000000004 */
[----:B------:R-:W-:Y:S01]  /*1fb0*/  DADD R10, R10, R4 ;  /* 0x000000000a0a7229 */ /* 0x000fe20000000004 */
[----:B------:R-:W-:Y:S02]  /*1fc0*/  IMAD.MOV.U32 R4, RZ, RZ, -0x105c611 ;  /* 0xfefa39efff047424 */ /* 0x000fe400078e00ff */
[----:B------:R-:W-:-:S05]  /*1fd0*/  IMAD.MOV.U32 R5, RZ, RZ, 0x3fe62e42 ;  /* 0x3fe62e42ff057424 */ /* 0x000fca00078e00ff */
[----:B------:R-:W-:-:S08]  /*1fe0*/  DADD R12, R6, R10 ;  /* 0x00000000060c7229 */ /* 0x000fd0000000000a */
[--C-:B------:R-:W-:Y:S02]  /*1ff0*/  DFMA R8, R8, UR4, R12.reuse ;  /* 0x0000000408087c2b */ /* 0x100fe4000800000c */
[----:B------:R-:W-:-:S06]  /*2000*/  DADD R6, R6, -R12 ;  /* 0x0000000006067229 */ /* 0x000fcc000000080c */
[----:B------:R-:W-:Y:S02]  /*2010*/  DFMA R16, -R4, 1, R8 ;  /* 0x3ff000000410782b */ /* 0x000fe40000000108 */
[----:B------:R-:W-:Y:S01]  /*2020*/  DADD R6, R10, R6 ;  /* 0x000000000a067229 */ /* 0x000fe20000000006 */
[----:B------:R-:W-:Y:S01]  /*2030*/  MOV R10, 0x3b39803f ;  /* 0x3b39803f000a7802 */ /* 0x000fe20000000f00 */
[----:B------:R-:W-:-:S04]  /*2040*/  IMAD.MOV.U32 R11, RZ, RZ, 0x3c7abc9e ;  /* 0x3c7abc9eff0b7424 */ /* 0x000fc800078e00ff */
[----:B------:R-:W-:-:S08]  /*2050*/  DADD R16, -R12, R16 ;  /* 0x000000000c107229 */ /* 0x000fd00000000110 */
[----:B------:R-:W-:Y:S01]  /*2060*/  DADD R6, R6, -R16 ;  /* 0x0000000006067229 */ /* 0x000fe20000000810 */
[----:B------:R-:W-:Y:S01]  /*2070*/  LOP3.LUT R17, R3, 0xff0fffff, RZ, 0xc0, !PT ;  /* 0xff0fffff03117812 */ /* 0x000fe200078ec0ff */
[----:B------:R-:W-:-:S06]  /*2080*/  IMAD.MOV.U32 R16, RZ, RZ, R2 ;  /* 0x000000ffff107224 */ /* 0x000fcc00078e0002 */
[----:B------:R-:W-:Y:S01]  /*2090*/  DFMA R10, R10, UR4, R6 ;  /* 0x000000040a0a7c2b */ /* 0x000fe20008000006 */
[----:B------:R-:W-:Y:S01]  /*20a0*/  UMOV UR4, 0x3b39803f ;  /* 0x3b39803f00047882 */ /* 0x000fe20000000000 */
[----:B------:R-:W-:Y:S01]  /*20b0*/  IMAD.SHL.U32 R6, R3, 0x2, RZ ;  /* 0x0000000203067824 */ /* 0x000fe200078e00ff */
[----:B------:R-:W-:-:S04]  /*20c0*/  UMOV UR5, 0x3c7abc9e ;  /* 0x3c7abc9e00057882 */ /* 0x000fc80000000000 */
[----:B------:R-:W-:Y:S01]  /*20d0*/  ISETP.GT.U32.AND P0, PT, R6, -0x2000001, PT ;  /* 0xfdffffff0600780c */ /* 0x000fe20003f04070 */
[----:B------:R-:W-:-:S03]  /*20e0*/  DADD R12, R8, R10 ;  /* 0x00000000080c7229 */ /* 0x000fc6000000000a */
[----:B------:R-:W-:-:S05]  /*20f0*/  SEL R17, R17, R3, P0 ;  /* 0x0000000311117207 */ /* 0x000fca0000000000 */
[----:B------:R-:W-:Y:S02]  /*2100*/  DADD R8, R8, -R12 ;  /* 0x0000000008087229 */ /* 0x000fe4000000080c */
[----:B------:R-:W-:-:S06]  /*2110*/  DMUL R6, R12, R16 ;  /* 0x000000100c067228 */ /* 0x000fcc0000000000 */
[----:B------:R-:W-:Y:S02]  /*2120*/  DADD R8, R10, R8 ;  /* 0x000000000a087229 */ /* 0x000fe40000000008 */
[----:B------:R-:W-:Y:S01]  /*2130*/  DFMA R12, R12, R16, -R6 ;  /* 0x000000100c0c722b */ /* 0x000fe20000000806 */
[----:B------:R-:W-:Y:S01]  /*2140*/  MOV R10, 0x652b82fe ;  /* 0x652b82fe000a7802 */ /* 0x000fe20000000f00 */
[----:B------:R-:W-:-:S06]  /*2150*/  IMAD.MOV.U32 R11, RZ, RZ, 0x3ff71547 ;  /* 0x3ff71547ff0b7424 */ /* 0x000fcc00078e00ff */
[----:B------:R-:W-:-:S08]  /*2160*/  DFMA R12, R8, R16, R12 ;  /* 0x00000010080c722b */ /* 0x000fd0000000000c */
[----:B------:R-:W-:-:S08]  /*2170*/  DADD R8, R6, R12 ;  /* 0x0000000006087229 */ /* 0x000fd0000000000c */
[----:B------:R-:W-:Y:S02]  /*2180*/  DFMA R10, R8, R10, 6.75539944105574400000e+15 ;  /* 0x43380000080a742b */ /* 0x000fe4000000000a */
[----:B------:R-:W-:Y:S01]  /*2190*/  FSETP.GEU.AND P0, PT, |R9|, 4.1917929649353027344, PT ;  /* 0x4086232b0900780b */ /* 0x000fe20003f0e200 */
[----:B------:R-:W-:-:S05]  /*21a0*/  DADD R6, R6, -R8 ;  /* 0x0000000006067229 */ /* 0x000fca0000000808 */
[----:B------:R-:W-:-:S03]  /*21b0*/  DADD R16, R10, -6.75539944105574400000e+15 ;  /* 0xc33800000a107429 */ /* 0x000fc60000000000 */
[----:B------:R-:W-:-:S05]  /*21c0*/  DADD R12, R12, R6 ;  /* 0x000000000c0c7229 */ /* 0x000fca0000000006 */
[----:B------:R-:W-:-:S08]  /*21d0*/  DFMA R4, R16, -R4, R8 ;  /* 0x800000041004722b */ /* 0x000fd00000000008 */
[----:B------:R-:W-:Y:S01]  /*21e0*/  DFMA R4, R16, -UR4, R4 ;  /* 0x8000000410047c2b */ /* 0x000fe20008000004 */
[----:B------:R-:W-:Y:S01]  /*21f0*/  UMOV UR4, 0x69ce2bdf ;  /* 0x69ce2bdf00047882 */ /* 0x000fe20000000000 */
[----:B------:R-:W-:Y:S01]  /*2200*/  IMAD.MOV.U32 R16, RZ, RZ, -0x35dec16 ;  /* 0xfca213eaff107424 */ /* 0x000fe200078e00ff */
[----:B------:R-:W-:Y:S01]  /*2210*/  UMOV UR5, 0x3e5ade15 ;  /* 0x3e5ade1500057882 */ /* 0x000fe20000000000 */
[----:B------:R-:W-:-:S06]  /*2220*/  IMAD.MOV.U32 R17, RZ, RZ, 0x3e928af3 ;  /* 0x3e928af3ff117424 */ /* 0x000fcc00078e00ff */
[----:B------:R-:W-:Y:S01]  /*2230*/  DFMA R16, R4, UR4, R16 ;  /* 0x0000000404107c2b */ /* 0x000fe20008000010 */
[----:B------:R-:W-:Y:S01]  /*2240*/  UMOV UR4, 0x62401315 ;  /* 0x6240131500047882 */ /* 0x000fe20000000000 */
[----:B------:R-:W-:-:S06]  /*2250*/  UMOV UR5, 0x3ec71dee ;  /* 0x3ec71dee00057882 */ /* 0x000fcc0000000000 */
[----:B------:R-:W-:Y:S01]  /*2260*/  DFMA R16, R4, R16, UR4 ;  /* 0x0000000404107e2b */ /* 0x000fe20008000010 */
        /* <DEDUP_REMOVED lines=20> */
[----:B------:R-:W-:-:S08]  /*23b0*/  DFMA R16, R4, R16, UR4 ;  /* 0x0000000404107e2b */ /* 0x000fd00008000010 */
[----:B------:R-:W-:-:S08]  /*23c0*/  DFMA R16, R4, R16, 1 ;  /* 0x3ff000000410742b */ /* 0x000fd00000000010 */
[----:B------:R-:W-:-:S10]  /*23d0*/  DFMA R4, R4, R16, 1 ;  /* 0x3ff000000404742b */ /* 0x000fd40000000010 */
[----:B------:R-:W-:Y:S01]  /*23e0*/  LEA R7, R10, R5, 0x14 ;  /* 0x000000050a077211 */ /* 0x000fe200078ea0ff */
[----:B------:R-:W-:Y:S01]  /*23f0*/  IMAD.MOV.U32 R6, RZ, RZ, R4 ;  /* 0x000000ffff067224 */ /* 0x000fe200078e0004 */
[----:B------:R-:W-:Y:S06]  /*2400*/  @!P0 BRA `(.L_x_26) ;  /* 0x0000000000348947 */ /* 0x000fec0003800000 */
[----:B------:R-:W-:Y:S01]  /*2410*/  FSETP.GEU.AND P1, PT, |R9|, 4.2275390625, PT ;  /* 0x408748000900780b */ /* 0x000fe20003f2e200 */
[C---:B------:R-:W-:Y:S02]  /*2420*/  DADD R6, R8.reuse, +INF ;  /* 0x7ff0000008067429 */ /* 0x040fe40000000000 */
[----:B------:R-:W-:-:S08]  /*2430*/  DSETP.GEU.AND P0, PT, R8, RZ, PT ;  /* 0x000000ff0800722a */ /* 0x000fd00003f0e000 */
[----:B------:R-:W-:Y:S02]  /*2440*/  FSEL R6, R6, RZ, P0 ;  /* 0x000000ff06067208 */ /* 0x000fe40000000000 */
[----:B------:R-:W-:Y:S01]  /*2450*/  FSEL R7, R7, RZ, P0 ;  /* 0x000000ff07077208 */ /* 0x000fe20000000000 */
[----:B------:R-:W-:Y:S06]  /*2460*/  @P1 BRA `(.L_x_26) ;  /* 0x00000000001c1947 */ /* 0x000fec0003800000 */
[----:B------:R-:W-:-:S04]  /*2470*/  LEA.HI R6, R10, R10, RZ, 0x1 ;  /* 0x0000000a0a067211 */ /* 0x000fc800078f08ff */
[----:B------:R-:W-:-:S05]  /*2480*/  SHF.R.S32.HI R7, RZ, 0x1, R6 ;  /* 0x00000001ff077819 */ /* 0x000fca0000011406 */
[----:B------:R-:W-:Y:S02]  /*2490*/  IMAD.IADD R6, R10, 0x1, -R7 ;  /* 0x000000010a067824 */ /* 0x000fe400078e0a07 */
[----:B------:R-:W-:-:S03]  /*24a0*/  IMAD R5, R7, 0x100000, R5 ;  /* 0x0010000007057824 */ /* 0x000fc600078e0205 */
[----:B------:R-:W-:Y:S02]  /*24b0*/  LEA R7, R6, 0x3ff00000, 0x14 ;  /* 0x3ff0000006077811 */ /* 0x000fe400078ea0ff */
[----:B------:R-:W-:-:S06]  /*24c0*/  MOV R6, RZ ;  /* 0x000000ff00067202 */ /* 0x000fcc0000000f00 */
[----:B------:R-:W-:-:S11]  /*24d0*/  DMUL R6, R4, R6 ;  /* 0x0000000604067228 */ /* 0x000fd60000000000 */
.L_x_26:
[----:B------:R-:W-:Y:S01]  /*24e0*/  DFMA R12, R12, R6, R6 ;  /* 0x000000060c0c722b */ /* 0x000fe20000000006 */
[----:B------:R-:W-:Y:S01]  /*24f0*/  IMAD.MOV.U32 R4, RZ, RZ, R0 ;  /* 0x000000ffff047224 */ /* 0x000fe200078e0000 */
[----:B------:R-:W-:Y:S01]  /*2500*/  DSETP.NEU.AND P0, PT, |R6|, +INF , PT ;  /* 0x7ff000000600742a */ /* 0x000fe20003f0d200 */
[----:B------:R-:W-:-:S07]  /*2510*/  IMAD.MOV.U32 R5, RZ, RZ, 0x0 ;  /* 0x00000000ff057424 */ /* 0x000fce00078e00ff */
[----:B------:R-:W-:Y:S02]  /*2520*/  FSEL R6, R6, R12, !P0 ;  /* 0x0000000c06067208 */ /* 0x000fe40004000000 */
[----:B------:R-:W-:Y:S01]  /*2530*/  FSEL R7, R7, R13, !P0 ;  /* 0x0000000d07077208 */ /* 0x000fe20004000000 */
[----:B------:R-:W-:Y:S06]  /*2540*/  RET.REL.NODEC R4 `(_Z27QuantizePerChannelSymmetricIfEvPKT_S2_iiidPS0_) ;  /* 0xffffffd804ac7950 */ /* 0x000fec0003c3ffff */
.L_x_27:
[----:B------:R-:W-:-:S00]  /*2550*/  BRA `(.L_x_27) ;  /* 0xfffffffc00fc7947 */ /* 0x000fc0000383ffff */
[----:B------:R-:W-:-:S00]  /*2560*/  NOP ;  /* 0x0000000000007918 */ /* 0x000fc00000000000 */
        /* <DEDUP_REMOVED lines=9> */
.L_x_108:


//--------------------- .text._Z22ReduceMaxMinPerChannelIfEvPKT_iiiPS0_S3_ --------------------------
	.section	.text._Z22ReduceMaxMinPerChannelIfEvPKT_iiiPS0_S3_,"ax",@progbits
	.align	128
        .global         _Z22ReduceMaxMinPerChannelIfEvPKT_iiiPS0_S3_
        .type           _Z22ReduceMaxMinPerChannelIfEvPKT_iiiPS0_S3_,@function
        .size           _Z22ReduceMaxMinPerChannelIfEvPKT_iiiPS0_S3_,(.L_x_114 - _Z22ReduceMaxMinPerChannelIfEvPKT_iiiPS0_S3_)
        .other          _Z22ReduceMaxMinPerChannelIfEvPKT_iiiPS0_S3_,@"STO_CUDA_ENTRY STV_DEFAULT"
_Z22ReduceMaxMinPerChannelIfEvPKT_iiiPS0_S3_:
.text._Z22ReduceMaxMinPerChannelIfEvPKT_iiiPS0_S3_:
[----:B------:R-:W-:Y:S08]  /*0000*/  LDC R1, c[0x0][0x37c] ;  /* 0x0000df00ff017b82 */ /* 0x000ff00000000800 */
[----:B------:R-:W0:Y:S08]  /*0010*/  S2UR UR4, SR_CTAID.X ;  /* 0x00000000000479c3 */ /* 0x000e300000002500 */
[----:B------:R-:W0:Y:S02]  /*0020*/  LDC R0, c[0x0][0x38c] ;  /* 0x0000e300ff007b82 */ /* 0x000e240000000800 */
[----:B0-----:R-:W-:-:S13]  /*0030*/  ISETP.LE.AND P0, PT, R0, UR4, PT ;  /* 0x0000000400007c0c */ /* 0x001fda000bf03270 */
[----:B------:R-:W-:Y:S05]  /*0040*/  @P0 EXIT ;  /* 0x000000000000094d */ /* 0x000fea0003800000 */
[----:B------:R-:W0:Y:S01]  /*0050*/  S2R R4, SR_CgaCtaId ;  /* 0x0000000000047919 */ /* 0x000e220000008800 */
[----:B------:R-:W1:Y:S01]  /*0060*/  LDC R2, c[0x0][0x360] ;  /* 0x0000d800ff027b82 */ /* 0x000e620000000800 */
[----:B------:R-:W-:Y:S01]  /*0070*/  MOV R3, 0x400 ;  /* 0x0000040000037802 */ /* 0x000fe20000000f00 */
[----:B------:R-:W-:Y:S01]  /*0080*/  IMAD.U32 R5, RZ, RZ, UR4 ;  /* 0x00000004ff057e24 */ /* 0x000fe2000f8e00ff */
[----:B------:R-:W2:Y:S01]  /*0090*/  S2R R0, SR_TID.X ;  /* 0x0000000000007919 */ /* 0x000ea20000002100 */
[----:B------:R-:W3:Y:S01]  /*00a0*/  LDCU UR6, c[0x0][0x370] ;  /* 0x00006e00ff0677ac */ /* 0x000ee20008000800 */
[----:B------:R-:W4:Y:S01]  /*00b0*/  LDCU.64 UR8, c[0x0][0x358] ;  /* 0x00006b00ff0877ac */ /* 0x000f220008000a00 */
[----:B0-----:R-:W-:-:S05]  /*00c0*/  LEA R7, R4, R3, 0x18 ;  /* 0x0000000304077211 */ /* 0x001fca00078ec0ff */
[--C-:B-1----:R-:W-:Y:S02]  /*00d0*/  IMAD R3, R2, 0x4, R7.reuse ;  /* 0x0000000402037824 */ /* 0x102fe400078e0207 */
[C---:B--2---:R-:W-:Y:S02]  /*00e0*/  IMAD R4, R0.reuse, 0x4, R7 ;  /* 0x0000000400047824 */ /* 0x044fe400078e0207 */
[----:B---34-:R-:W-:-:S07]  /*00f0*/  IMAD R6, R0, 0x4, R3 ;  /* 0x0000000400067824 */ /* 0x018fce00078e0203 */
.L_x_41:
[----:B0-----:R-:W0:Y:S01]  /*0100*/  LDC R10, c[0x0][0x390] ;  /* 0x0000e400ff0a7b82 */ /* 0x001e220000000800 */
[----:B------:R-:W1:Y:S01]  /*0110*/  LDCU UR4, c[0x0][0x388] ;  /* 0x00007100ff0477ac */ /* 0x000e620008000800 */
[----:B------:R-:W-:Y:S02]  /*0120*/  IMAD.MOV.U32 R9, RZ, RZ, 0x7f7fffff ;  /* 0x7f7fffffff097424 */ /* 0x000fe400078e00ff */
[----:B------:R-:W-:-:S03]  /*0130*/  IMAD.MOV.U32 R11, RZ, RZ, 0x800000 ;  /* 0x00800000ff0b7424 */ /* 0x000fc600078e00ff */
[----:B------:R2:W-:Y:S04]  /*0140*/  STS [R4], R9 ;  /* 0x0000000904007388 */ /* 0x0005e80000000800 */
[----:B------:R2:W-:Y:S01]  /*0150*/  STS [R6], R11 ;  /* 0x0000000b06007388 */ /* 0x0005e20000000800 */
[CC--:B0-----:R-:W-:Y:S02]  /*0160*/  IMAD R8, R5.reuse, R10.reuse, R10 ;  /* 0x0000000a05087224 */ /* 0x0c1fe400078e020a */
[----:B------:R-:W-:-:S03]  /*0170*/  IMAD R7, R5, R10, R0 ;  /* 0x0000000a05077224 */ /* 0x000fc600078e0200 */
[----:B-1----:R-:W-:-:S04]  /*0180*/  VIMNMX R12, PT, PT, R8, UR4, PT ;  /* 0x00000004080c7c48 */ /* 0x002fc8000bfe0100 */
[----:B------:R-:W-:-:S13]  /*0190*/  ISETP.GT.AND P0, PT, R12, R7, PT ;  /* 0x000000070c00720c */ /* 0x000fda0003f04270 */
[----:B--2---:R-:W-:Y:S05]  /*01a0*/  @!P0 BRA `(.L_x_28) ;  /* 0x0000000000388947 */ /* 0x004fea0003800000 */
[----:B------:R-:W0:Y:S01]  /*01b0*/  LDC.64 R10, c[0x0][0x380] ;  /* 0x0000e000ff0a7b82 */ /* 0x000e220000000a00 */
[----:B------:R-:W-:Y:S01]  /*01c0*/  BSSY.RECONVERGENT B0, `(.L_x_29) ;  /* 0x000000a000007945 */ /* 0x000fe20003800200 */
[----:B------:R-:W-:Y:S02]  /*01d0*/  IMAD.MOV.U32 R13, RZ, RZ, 0x7f7fffff ;  /* 0x7f7fffffff0d7424 */ /* 0x000fe400078e00ff */
[----:B------:R-:W-:-:S07]  /*01e0*/  IMAD.MOV.U32 R15, RZ, RZ, 0x800000 ;  /* 0x00800000ff0f7424 */ /* 0x000fce00078e00ff */
.L_x_30:
[----:B0-----:R-:W-:-:S06]  /*01f0*/  IMAD.WIDE R8, R7, 0x4, R10 ;  /* 0x0000000407087825 */ /* 0x001fcc00078e020a */
[----:B------:R-:W2:Y:S01]  /*0200*/  LDG.E R8, desc[UR8][R8.64] ;  /* 0x0000000808087981 */ /* 0x000ea2000c1e1900 */
[----:B------:R-:W-:-:S05]  /*0210*/  IMAD.IADD R7, R2, 0x1, R7 ;  /* 0x0000000102077824 */ /* 0x000fca00078e0207 */
[----:B------:R-:W-:Y:S02]  /*0220*/  ISETP.GE.AND P0, PT, R7, R12, PT ;  /* 0x0000000c0700720c */ /* 0x000fe40003f06270 */
[C---:B--2---:R-:W-:Y:S02]  /*0230*/  FMNMX R13, R8.reuse, R13, !PT ;  /* 0x0000000d080d7209 */ /* 0x044fe40007800000 */
[----:B------:R-:W-:-:S09]  /*0240*/  FMNMX R15, R8, R15, PT ;  /* 0x0000000f080f7209 */ /* 0x000fd20003800000 */
[----:B------:R-:W-:Y:S05]  /*0250*/  @!P0 BRA `(.L_x_30) ;  /* 0xfffffffc00e48947 */ /* 0x000fea000383ffff */
[----:B------:R-:W-:Y:S05]  /*0260*/  BSYNC.RECONVERGENT B0 ;  /* 0x0000000000007941 */ /* 0x000fea0003800200 */
.L_x_29:
[----:B------:R0:W-:Y:S04]  /*0270*/  STS [R4], R13 ;  /* 0x0000000d04007388 */ /* 0x0001e80000000800 */
[----:B------:R0:W-:Y:S02]  /*0280*/  STS [R6], R15 ;  /* 0x0000000f06007388 */ /* 0x0001e40000000800 */
.L_x_28:
[----:B------:R-:W-:Y:S01]  /*0290*/  ISETP.GE.U32.AND P0, PT, R2, 0x2, PT ;  /* 0x000000020200780c */ /* 0x000fe20003f06070 */
[----:B------:R-:W-:Y:S05]  /*02a0*/  WARPSYNC.ALL ;  /* 0x0000000000007948 */ /* 0x000fea0003800000 */
[----:B------:R-:W-:Y:S07]  /*02b0*/  BAR.SYNC.DEFER_BLOCKING 0x0 ;  /* 0x0000000000007b1d */ /* 0x000fee0000010000 */
[----:B------:R-:W-:Y:S05]  /*02c0*/  @!P0 BRA `(.L_x_31) ;  /* 0x0000000000508947 */ /* 0x000fea0003800000 */
[----:B------:R-:W-:-:S07]  /*02d0*/  IMAD.MOV.U32 R7, RZ, RZ, R2 ;  /* 0x000000ffff077224 */ /* 0x000fce00078e0002 */
.L_x_34:
[----:B0-----:R-:W-:Y:S01]  /*02e0*/  SHF.R.U32.HI R15, RZ, 0x1, R7 ;  /* 0x00000001ff0f7819 */ /* 0x001fe20000011607 */
[----:B------:R-:W-:Y:S03]  /*02f0*/  BSSY.RECONVERGENT B0, `(.L_x_32) ;  /* 0x000000d000007945 */ /* 0x000fe60003800200 */
[----:B------:R-:W-:-:S13]  /*0300*/  ISETP.GE.U32.AND P0, PT, R0, R15, PT ;  /* 0x0000000f0000720c */ /* 0x000fda0003f06070 */
[----:B------:R-:W-:Y:S05]  /*0310*/  @P0 BRA `(.L_x_33) ;  /* 0x0000000000280947 */ /* 0x000fea0003800000 */
[C---:B------:R-:W-:Y:S01]  /*0320*/  IMAD R9, R15.reuse, 0x4, R4 ;  /* 0x000000040f097824 */ /* 0x040fe200078e0204 */
[----:B------:R-:W-:Y:S01]  /*0330*/  LDS R8, [R4] ;  /* 0x0000000004087984 */ /* 0x000fe20000000800 */
[----:B------:R-:W-:-:S04]  /*0340*/  IMAD R10, R15, 0x4, R6 ;  /* 0x000000040f0a7824 */ /* 0x000fc800078e0206 */
[----:B------:R-:W0:Y:S02]  /*0350*/  LDS R9, [R9] ;  /* 0x0000000009097984 */ /* 0x000e240000000800 */
[----:B0-----:R-:W-:-:S05]  /*0360*/  FMNMX R11, R8, R9, !PT ;  /* 0x00000009080b7209 */ /* 0x001fca0007800000 */
[----:B------:R-:W-:Y:S04]  /*0370*/  STS [R4], R11 ;  /* 0x0000000b04007388 */ /* 0x000fe80000000800 */
[----:B------:R-:W-:Y:S04]  /*0380*/  LDS R13, [R10] ;  /* 0x000000000a0d7984 */ /* 0x000fe80000000800 */
[----:B------:R-:W0:Y:S02]  /*0390*/  LDS R8, [R6] ;  /* 0x0000000006087984 */ /* 0x000e240000000800 */
[----:B0-----:R-:W-:-:S05]  /*03a0*/  FMNMX R13, R8, R13, PT ;  /* 0x0000000d080d7209 */ /* 0x001fca0003800000 */
[----:B------:R0:W-:Y:S02]  /*03b0*/  STS [R6], R13 ;  /* 0x0000000d06007388 */ /* 0x0001e40000000800 */
.L_x_33:
[----:B------:R-:W-:Y:S05]  /*03c0*/  BSYNC.RECONVERGENT B0 ;  /* 0x0000000000007941 */ /* 0x000fea0003800200 */
.L_x_32:
[----:B------:R-:W-:Y:S01]  /*03d0*/  BAR.SYNC.DEFER_BLOCKING 0x0 ;  /* 0x0000000000007b1d */ /* 0x000fe20000010000 */
[----:B------:R-:W-:Y:S01]  /*03e0*/  ISETP.GT.U32.AND P0, PT, R7, 0x3, PT ;  /* 0x000000030700780c */ /* 0x000fe20003f04070 */
[----:B------:R-:W-:-:S12]  /*03f0*/  IMAD.MOV.U32 R7, RZ, RZ, R15 ;  /* 0x000000ffff077224 */ /* 0x000fd800078e000f */
[----:B------:R-:W-:Y:S05]  /*0400*/  @P0 BRA `(.L_x_34) ;  /* 0xfffffffc00b40947 */ /* 0x000fea000383ffff */
.L_x_31:
[----:B------:R-:W-:Y:S01]  /*0410*/  ISETP.NE.AND P0, PT, R0, RZ, PT ;  /* 0x000000ff0000720c */ /* 0x000fe20003f05270 */
[----:B------:R-:W-:-:S12]  /*0420*/  BSSY B0, `(.L_x_35) ;  /* 0x000001f000007945 */ /* 0x000fd80003800000 */
[----:B------:R-:W-:Y:S05]  /*0430*/  @P0 BRA `(.L_x_36) ;  /* 0x0000000000740947 */ /* 0x000fea0003800000 */
[----:B------:R-:W1:Y:S02]  /*0440*/  LDC.64 R8, c[0x0][0x398] ;  /* 0x0000e600ff087b82 */ /* 0x000e640000000a00 */
[----:B-1----:R-:W-:-:S06]  /*0450*/  IMAD.WIDE R10, R5, 0x4, R8 ;  /* 0x00000004050a7825 */ /* 0x002fcc00078e0208 */
[----:B------:R-:W1:Y:S01]  /*0460*/  S2UR UR5, SR_CgaCtaId ;  /* 0x00000000000579c3 */ /* 0x000e620000008800 */
[----:B------:R-:W2:Y:S01]  /*0470*/  LDG.E R12, desc[UR8][R10.64] ;  /* 0x000000080a0c7981 */ /* 0x000ea2000c1e1900 */
[----:B------:R-:W-:Y:S01]  /*0480*/  UMOV UR4, 0x400 ;  /* 0x0000040000047882 */ /* 0x000fe20000000000 */
[----:B------:R-:W-:Y:S05]  /*0490*/  BSSY B1, `(.L_x_37) ;  /* 0x000000d000017945 */ /* 0x000fea0003800000 */
[----:B------:R-:W3:Y:S01]  /*04a0*/  LDC.64 R8, c[0x0][0x3a0] ;  /* 0x0000e800ff087b82 */ /* 0x000ee20000000a00 */
[----:B-1----:R-:W-:Y:S01]  /*04b0*/  ULEA UR4, UR5, UR4, 0x18 ;  /* 0x0000000405047291 */ /* 0x002fe2000f8ec0ff */
[----:B---3--:R-:W-:-:S08]  /*04c0*/  IMAD.WIDE R8, R5, 0x4, R8 ;  /* 0x0000000405087825 */ /* 0x008fd000078e0208 */
[----:B0-----:R-:W2:Y:S02]  /*04d0*/  LDS R13, [UR4] ;  /* 0x00000004ff0d7984 */ /* 0x001ea40008000800 */
[----:B--2---:R-:W-:-:S13]  /*04e0*/  FSETP.GE.AND P0, PT, R12, R13, PT ;  /* 0x0000000d0c00720b */ /* 0x004fda0003f06000 */
[----:B------:R-:W-:Y:S05]  /*04f0*/  @P0 BRA `(.L_x_38) ;  /* 0x0000000000180947 */ /* 0x000fea0003800000 */
.L_x_39:
[----:B------:R-:W-:Y:S05]  /*0500*/  YIELD ;  /* 0x0000000000007946 */ /* 0x000fea0003800000 */
[----:B------:R-:W2:Y:S02]  /*0510*/  ATOMG.E.CAS.STRONG.GPU PT, R7, [R10], R12, R13 ;  /* 0x0000000c0a0773a9 */ /* 0x000ea400001ee10d */
[----:B--2---:R-:W-:-:S04]  /*0520*/  I2FP.F32.U32 R7, R7 ;  /* 0x0000000700077245 */ /* 0x004fc80000201000 */
[----:B------:R-:W-:Y:S01]  /*0530*/  FSETP.NEU.AND P0, PT, R12, R7, PT ;  /* 0x000000070c00720b */ /* 0x000fe20003f0d000 */
[----:B------:R-:W-:-:S12]  /*0540*/  IMAD.MOV.U32 R12, RZ, RZ, R7 ;  /* 0x000000ffff0c7224 */ /* 0x000fd800078e0007 */
[----:B------:R-:W-:Y:S05]  /*0550*/  @P0 BRA `(.L_x_39) ;  /* 0xfffffffc00e80947 */ /* 0x000fea000383ffff */
.L_x_38:
[----:B------:R-:W-:Y:S05]  /*0560*/  BSYNC B1 ;  /* 0x0000000000017941 */ /* 0x000fea0003800000 */
.L_x_37:
[----:B------:R-:W2:Y:S04]  /*0570*/  LDG.E R10, desc[UR8][R8.64] ;  /* 0x00000008080a7981 */ /* 0x000ea8000c1e1900 */
[----:B------:R-:W2:Y:S02]  /*0580*/  LDS R11, [R3] ;  /* 0x00000000030b7984 */ /* 0x000ea40000000800 */
[----:B--2---:R-:W-:-:S13]  /*0590*/  FSETP.GTU.AND P0, PT, R10, R11, PT ;  /* 0x0000000b0a00720b */ /* 0x004fda0003f0c000 */
[----:B------:R-:W-:Y:S05]  /*05a0*/  @!P0 BRA `(.L_x_36) ;  /* 0x0000000000188947 */ /* 0x000fea0003800000 */
.L_x_40:
[----:B------:R-:W-:Y:S05]  /*05b0*/  YIELD ;  /* 0x0000000000007946 */ /* 0x000fea0003800000 */
[----:B------:R-:W2:Y:S02]  /*05c0*/  ATOMG.E.CAS.STRONG.GPU PT, R7, [R8], R10, R11 ;  /* 0x0000000a080773a9 */ /* 0x000ea400001ee10b */
[----:B--2---:R-:W-:-:S04]  /*05d0*/  I2FP.F32.U32 R7, R7 ;  /* 0x0000000700077245 */ /* 0x004fc80000201000 */
[----:B------:R-:W-:Y:S01]  /*05e0*/  FSETP.NEU.AND P0, PT, R10, R7, PT ;  /* 0x000000070a00720b */ /* 0x000fe20003f0d000 */
[----:B------:R-:W-:-:S12]  /*05f0*/  IMAD.MOV.U32 R10, RZ, RZ, R7 ;  /* 0x000000ffff0a7224 */ /* 0x000fd800078e0007 */
[----:B------:R-:W-:Y:S05]  /*0600*/  @P0 BRA `(.L_x_40) ;  /* 0xfffffffc00e80947 */ /* 0x000fea000383ffff */
.L_x_36:
[----:B------:R-:W-:Y:S05]  /*0610*/  BSYNC B0 ;  /* 0x0000000000007941 */ /* 0x000fea0003800000 */
.L_x_35:
[----:B------:R-:W1:Y:S01]  /*0620*/  LDCU UR4, c[0x0][0x38c] ;  /* 0x00007180ff0477ac */ /* 0x000e620008000800 */
[----:B------:R-:W-:-:S05]  /*0630*/  VIADD R5, R5, UR6 ;  /* 0x0000000605057c36 */ /* 0x000fca0008000000 */
[----:B-1----:R-:W-:-:S13]  /*0640*/  ISETP.GE.AND P0, PT, R5, UR4, PT ;  /* 0x0000000405007c0c */ /* 0x002fda000bf06270 */
[----:B------:R-:W-:Y:S05]  /*0650*/  @!P0 BRA `(.L_x_41) ;  /* 0xfffffff800a88947 */ /* 0x000fea000383ffff */
[----:B------:R-:W-:Y:S05]  /*0660*/  EXIT ;  /* 0x000000000000794d */ /* 0x000fea0003800000 */
.L_x_42:
        /* <DEDUP_REMOVED lines=9> */
.L_x_114:


//--------------------- .text._Z26QuantizePerTensorSymmetricIfEvPKT_S2_iidPS0_ --------------------------
	.section	.text._Z26QuantizePerTensorSymmetricIfEvPKT_S2_iidPS0_,"ax",@progbits
	.align	128
        .global         _Z26QuantizePerTensorSymmetricIfEvPKT_S2_iidPS0_
        .type           _Z26QuantizePerTensorSymmetricIfEvPKT_S2_iidPS0_,@function
        .size           _Z26QuantizePerTensorSymmetricIfEvPKT_S2_iidPS0_,(.L_x_110 - _Z26QuantizePerTensorSymmetricIfEvPKT_S2_iidPS0_)
        .other          _Z26QuantizePerTensorSymmetricIfEvPKT_S2_iidPS0_,@"STO_CUDA_ENTRY STV_DEFAULT"
_Z26QuantizePerTensorSymmetricIfEvPKT_S2_iidPS0_:
.text._Z26QuantizePerTensorSymmetricIfEvPKT_S2_iidPS0_:
        /* <DEDUP_REMOVED lines=10> */
[----:B------:R-:W-:Y:S05]  /*00a0*/  CALL.REL.NOINC `($_Z26QuantizePerTensorSymmetricIfEvPKT_S2_iidPS0_$__internal_accurate_pow) ;  /* 0x0000001000947944 */ /* 0x000fea0003c00000 */
        /* <DEDUP_REMOVED lines=15> */
.L_x_43:
[----:B------:R-:W-:Y:S05]  /*01a0*/  @P0 EXIT ;  /* 0x000000000000094d */ /* 0x000fea0003800000 */
[----:B------:R-:W0:Y:S01]  /*01b0*/  I2F.U32.RP R4, R2 ;  /* 0x0000000200047306 */ /* 0x000e220000209000 */
[C---:B------:R-:W-:Y:S01]  /*01c0*/  IMAD.IADD R0, R2.reuse, 0x1, R5 ;  /* 0x0000000102007824 */ /* 0x040fe200078e0205 */
[----:B------:R-:W-:Y:S01]  /*01d0*/  ISETP.NE.U32.AND P2, PT, R2, RZ, PT ;  /* 0x000000ff0200720c */ /* 0x000fe20003f45070 */
[----:B------:R-:W-:Y:S01]  /*01e0*/  IMAD.MOV R13, RZ, RZ, -R2 ;  /* 0x000000ffff0d7224 */ /* 0x000fe200078e0a02 */
[----:B------:R-:W-:Y:S01]  /*01f0*/  DSETP.NEU.AND P3, PT, R6, RZ, PT ;  /* 0x000000ff0600722a */ /* 0x000fe20003f6d000 */
[----:B------:R-:W-:Y:S01]  /*0200*/  BSSY.RECONVERGENT B0, `(.L_x_44) ;  /* 0x000003f000007945 */ /* 0x000fe20003800200 */
[C---:B------:R-:W-:Y:S02]  /*0210*/  ISETP.GE.AND P0, PT, R0.reuse, UR4, PT ;  /* 0x0000000400007c0c */ /* 0x040fe4000bf06270 */
[----:B------:R-:W-:Y:S01]  /*0220*/  VIMNMX R3, PT, PT, R0, UR4, !PT ;  /* 0x0000000400037c48 */ /* 0x000fe2000ffe0100 */
[----:B------:R-:W1:Y:S01]  /*0230*/  LDCU.64 UR4, c[0x0][0x358] ;  /* 0x00006b00ff0477ac */ /* 0x000e620008000a00 */
[----:B------:R-:W-:-:S02]  /*0240*/  SEL R21, RZ, 0x1, P0 ;  /* 0x00000001ff157807 */ /* 0x000fc40000000000 */
[----:B------:R-:W-:Y:S02]  /*0250*/  FSEL R8, R8, RZ, P3 ;  /* 0x000000ff08087208 */ /* 0x000fe40001800000 */
[----:B------:R-:W-:Y:S01]  /*0260*/  IADD3 R3, PT, PT, R3, -R0, -R21 ;  /* 0x8000000003037210 */ /* 0x000fe20007ffe815 */
[----:B0-----:R-:W0:Y:S01]  /*0270*/  MUFU.RCP R4, R4 ;  /* 0x0000000400047308 */ /* 0x001e220000001000 */
[----:B------:R-:W-:-:S07]  /*0280*/  FSEL R9, R9, 1.875, P3 ;  /* 0x3ff0000009097808 */ /* 0x000fce0001800000 */
[----:B------:R-:W2:Y:S01]  /*0290*/  F2F.F32.F64 R6, R8 ;  /* 0x0000000800067310 */ /* 0x000ea20000301000 */
[----:B0-----:R-:W-:-:S07]  /*02a0*/  VIADD R10, R4, 0xffffffe ;  /* 0x0ffffffe040a7836 */ /* 0x001fce0000000000 */
[----:B------:R0:W3:Y:S01]  /*02b0*/  F2I.FTZ.U32.TRUNC.NTZ R11, R10 ;  /* 0x0000000a000b7305 */ /* 0x0000e2000021f000 */
[----:B--2---:R-:W-:-:S04]  /*02c0*/  FADD R6, R6, -1 ;  /* 0xbf80000006067421 */ /* 0x004fc80000000000 */
[----:B------:R-:W-:Y:S01]  /*02d0*/  FADD R7, -R6, -1 ;  /* 0xbf80000006077421 */ /* 0x000fe20000000100 */
[----:B0-----:R-:W-:Y:S02]  /*02e0*/  IMAD.MOV.U32 R10, RZ, RZ, RZ ;  /* 0x000000ffff0a7224 */ /* 0x001fe400078e00ff */
[----:B---3--:R-:W-:-:S04]  /*02f0*/  IMAD R13, R13, R11, RZ ;  /* 0x0000000b0d0d7224 */ /* 0x008fc800078e02ff */
[----:B------:R-:W-:-:S06]  /*0300*/  IMAD.HI.U32 R4, R11, R13, R10 ;  /* 0x0000000d0b047227 */ /* 0x000fcc00078e000a */
[----:B------:R-:W-:-:S05]  /*0310*/  IMAD.HI.U32 R4, R4, R3, RZ ;  /* 0x0000000304047227 */ /* 0x000fca00078e00ff */
[----:B------:R-:W-:-:S05]  /*0320*/  IADD3 R0, PT, PT, -R4, RZ, RZ ;  /* 0x000000ff04007210 */ /* 0x000fca0007ffe1ff */
[----:B------:R-:W-:-:S05]  /*0330*/  IMAD R3, R2, R0, R3 ;  /* 0x0000000002037224 */ /* 0x000fca00078e0203 */
[----:B------:R-:W-:-:S13]  /*0340*/  ISETP.GE.U32.AND P0, PT, R3, R2, PT ;  /* 0x000000020300720c */ /* 0x000fda0003f06070 */
[----:B------:R-:W-:Y:S02]  /*0350*/  @P0 IMAD.IADD R3, R3, 0x1, -R2 ;  /* 0x0000000103030824 */ /* 0x000fe400078e0a02 */
[----:B------:R-:W-:-:S03]  /*0360*/  @P0 VIADD R4, R4, 0x1 ;  /* 0x0000000104040836 */ /* 0x000fc60000000000 */
[----:B------:R-:W-:-:S13]  /*0370*/  ISETP.GE.U32.AND P1, PT, R3, R2, PT ;  /* 0x000000020300720c */ /* 0x000fda0003f26070 */
[----:B------:R-:W-:Y:S01]  /*0380*/  @P1 VIADD R4, R4, 0x1 ;  /* 0x0000000104041836 */ /* 0x000fe20000000000 */
[----:B------:R-:W-:-:S05]  /*0390*/  @!P2 LOP3.LUT R4, RZ, R2, RZ, 0x33, !PT ;  /* 0x00000002ff04a212 */ /* 0x000fca00078e33ff */
[----:B------:R-:W-:-:S05]  /*03a0*/  IMAD.IADD R21, R21, 0x1, R4 ;  /* 0x0000000115157824 */ /* 0x000fca00078e0204 */
[----:B------:R-:W-:-:S04]  /*03b0*/  LOP3.LUT R0, R21, 0x3, RZ, 0xc0, !PT ;  /* 0x0000000315007812 */ /* 0x000fc800078ec0ff */
[----:B------:R-:W-:-:S13]  /*03c0*/  ISETP.NE.AND P0, PT, R0, 0x3, PT ;  /* 0x000000030000780c */ /* 0x000fda0003f05270 */
[----:B-1----:R-:W-:Y:S05]  /*03d0*/  @!P0 BRA `(.L_x_45) ;  /* 0x0000000000848947 */ /* 0x002fea0003800000 */
[----:B------:R-:W0:Y:S01]  /*03e0*/  LDC.64 R14, c[0x0][0x3a0] ;  /* 0x0000e800ff0e7b82 */ /* 0x000e220000000a00 */
[----:B------:R-:W-:-:S05]  /*03f0*/  VIADD R0, R21, 0x1 ;  /* 0x0000000115007836 */ /* 0x000fca0000000000 */
[----:B------:R-:W-:Y:S02]  /*0400*/  LOP3.LUT R0, R0, 0x3, RZ, 0xc0, !PT ;  /* 0x0000000300007812 */ /* 0x000fe400078ec0ff */
[----:B------:R-:W1:Y:S03]  /*0410*/  LDC.64 R12, c[0x0][0x380] ;  /* 0x0000e000ff0c7b82 */ /* 0x000e660000000a00 */
[----:B------:R-:W-:-:S07]  /*0420*/  IMAD.MOV R16, RZ, RZ, -R0 ;  /* 0x000000ffff107224 */ /* 0x000fce00078e0a00 */
.L_x_48:
[----:B--2---:R-:W2:Y:S01]  /*0430*/  LDC.64 R18, c[0x0][0x388] ;  /* 0x0000e200ff127b82 */ /* 0x004ea20000000a00 */
[----:B-1----:R-:W-:-:S05]  /*0440*/  IMAD.WIDE R8, R5, 0x4, R12 ;  /* 0x0000000405087825 */ /* 0x002fca00078e020c */
[----:B------:R-:W3:Y:S04]  /*0450*/  LDG.E R3, desc[UR4][R8.64] ;  /* 0x0000000408037981 */ /* 0x000ee8000c1e1900 */
[----:B--2---:R-:W2:Y:S01]  /*0460*/  LDG.E R0, desc[UR4][R18.64] ;  /* 0x0000000412007981 */ /* 0x004ea2000c1e1900 */
[----:B------:R-:W-:Y:S01]  /*0470*/  BSSY.RECONVERGENT B1, `(.L_x_46) ;  /* 0x000000d000017945 */ /* 0x000fe20003800200 */
[----:B--2---:R-:W1:Y:S08]  /*0480*/  MUFU.RCP R11, R0 ;  /* 0x00000000000b7308 */ /* 0x004e700000001000 */
[----:B---3--:R-:W2:Y:S01]  /*0490*/  FCHK P0, R3, R0 ;  /* 0x0000000003007302 */ /* 0x008ea20000000000 */
[----:B-1----:R-:W-:-:S04]  /*04a0*/  FFMA R4, -R0, R11, 1 ;  /* 0x3f80000000047423 */ /* 0x002fc8000000010b */
[----:B------:R-:W-:-:S04]  /*04b0*/  FFMA R4, R11, R4, R11 ;  /* 0x000000040b047223 */ /* 0x000fc8000000000b */
[----:B------:R-:W-:-:S04]  /*04c0*/  FFMA R17, R3, R4, RZ ;  /* 0x0000000403117223 */ /* 0x000fc800000000ff */
[----:B------:R-:W-:Y:S01]  /*04d0*/  FFMA R20, -R0, R17, R3 ;  /* 0x0000001100147223 */ /* 0x000fe20000000103 */
[----:B0-----:R-:W-:-:S04]  /*04e0*/  IMAD.WIDE R10, R5, 0x4, R14 ;  /* 0x00000004050a7825 */ /* 0x001fc800078e020e */
[----:B------:R-:W-:Y:S01]  /*04f0*/  FFMA R4, R4, R20, R17 ;  /* 0x0000001404047223 */ /* 0x000fe20000000011 */
[----:B--2---:R-:W-:Y:S06]  /*0500*/  @!P0 BRA `(.L_x_47) ;  /* 0x00000000000c8947 */ /* 0x004fec0003800000 */
[----:B------:R-:W-:-:S07]  /*0510*/  MOV R4, 0x530 ;  /* 0x0000053000047802 */ /* 0x000fce0000000f00 */
[----:B------:R-:W-:Y:S05]  /*0520*/  CALL.REL.NOINC `($__internal_1_$__cuda_sm3x_div_rn_noftz_f32_slowpath) ;  /* 0x0000000400d87944 */ /* 0x000fea0003c00000 */
[----:B------:R-:W-:-:S07]  /*0530*/  MOV R4, R0 ;  /* 0x0000000000047202 */ /* 0x000fce0000000f00 */
.L_x_47:
[----:B------:R-:W-:Y:S05]  /*0540*/  BSYNC.RECONVERGENT B1 ;  /* 0x0000000000017941 */ /* 0x000fea0003800200 */
.L_x_46:
[----:B------:R-:W0:Y:S01]  /*0550*/  FRND R3, R4 ;  /* 0x0000000400037307 */ /* 0x000e220000201000 */
[----:B------:R-:W-:Y:S02]  /*0560*/  VIADD R16, R16, 0x1 ;  /* 0x0000000110107836 */ /* 0x000fe40000000000 */
[----:B------:R-:W-:Y:S01]  /*0570*/  IMAD.IADD R5, R2, 0x1, R5 ;  /* 0x0000000102057824 */ /* 0x000fe200078e0205 */
[----:B0-----:R-:W-:-:S04]  /*0580*/  FSETP.GT.AND P0, PT, R3, R6, PT ;  /* 0x000000060300720b */ /* 0x001fc80003f04000 */
[----:B------:R-:W-:-:S04]  /*0590*/  FSEL R0, R6, R3, P0 ;  /* 0x0000000306007208 */ /* 0x000fc80000000000 */
[----:B------:R-:W-:-:S04]  /*05a0*/  FSETP.GEU.AND P0, PT, R0, R7, PT ;  /* 0x000000070000720b */ /* 0x000fc80003f0e000 */
[----:B------:R-:W-:Y:S02]  /*05b0*/  FSEL R3, R7, R0, !P0 ;  /* 0x0000000007037208 */ /* 0x000fe40004000000 */
[----:B------:R-:W-:-:S03]  /*05c0*/  ISETP.NE.AND P0, PT, R16, RZ, PT ;  /* 0x000000ff1000720c */ /* 0x000fc60003f05270 */
[----:B------:R2:W-:Y:S10]  /*05d0*/  STG.E desc[UR4][R10.64], R3 ;  /* 0x000000030a007986 */ /* 0x0005f4000c101904 */
[----:B------:R-:W-:Y:S05]  /*05e0*/  @P0 BRA `(.L_x_48) ;  /* 0xfffffffc00900947 */ /* 0x000fea000383ffff */
.L_x_45:
[----:B------:R-:W-:Y:S05]  /*05f0*/  BSYNC.RECONVERGENT B0 ;  /* 0x0000000000007941 */ /* 0x000fea0003800200 */
.L_x_44:
[----:B------:R-:W0:Y:S01]  /*0600*/  LDC.64 R16, c[0x0][0x3a0] ;  /* 0x0000e800ff107b82 */ /* 0x000e220000000a00 */
[----:B------:R-:W-:Y:S01]  /*0610*/  ISETP.GE.U32.AND P0, PT, R21, 0x3, PT ;  /* 0x000000031500780c */ /* 0x000fe20003f06070 */
[----:B------:R-:W1:Y:S06]  /*0620*/  LDCU UR6, c[0x0][0x390] ;  /* 0x00007200ff0677ac */ /* 0x000e6c0008000800 */
[----:B------:R-:W3:Y:S06]  /*0630*/  LDC.64 R14, c[0x0][0x380] ;  /* 0x0000e000ff0e7b82 */ /* 0x000eec0000000a00 */
[----:B-1----:R-:W-:Y:S05]  /*0640*/  @!P0 EXIT ;  /* 0x000000000000894d */ /* 0x002fea0003800000 */
.L_x_57:
[----:B-1----:R-:W1:Y:S01]  /*0650*/  LDC.64 R8, c[0x0][0x388] ;  /* 0x0000e200ff087b82 */ /* 0x002e620000000a00 */
[----:B---3--:R-:W-:-:S05]  /*0660*/  IMAD.WIDE R12, R5, 0x4, R14 ;  /* 0x00000004050c7825 */ /* 0x008fca00078e020e */
[----:B--2---:R-:W2:Y:S04]  /*0670*/  LDG.E R3, desc[UR4][R12.64] ;  /* 0x000000040c037981 */ /* 0x004ea8000c1e1900 */
[----:B-1----:R-:W3:Y:S01]  /*0680*/  LDG.E R0, desc[UR4][R8.64] ;  /* 0x0000000408007981 */ /* 0x002ee2000c1e1900 */
[----:B------:R-:W-:Y:S01]  /*0690*/  BSSY.RECONVERGENT B0, `(.L_x_49) ;  /* 0x000000c000007945 */ /* 0x000fe20003800200 */
[----:B---3--:R-:W1:Y:S08]  /*06a0*/  MUFU.RCP R11, R0 ;  /* 0x00000000000b7308 */ /* 0x008e700000001000 */
[----:B--2---:R-:W2:Y:S01]  /*06b0*/  FCHK P0, R3, R0 ;  /* 0x0000000003007302 */ /* 0x004ea20000000000 */
[----:B-1----:R-:W-:-:S04]  /*06c0*/  FFMA R4, -R0, R11, 1 ;  /* 0x3f80000000047423 */ /* 0x002fc8000000010b */
[----:B------:R-:W-:-:S04]  /*06d0*/  FFMA R4, R11, R4, R11 ;  /* 0x000000040b047223 */ /* 0x000fc8000000000b */
[----:B------:R-:W-:-:S04]  /*06e0*/  FFMA R11, R3, R4, RZ ;  /* 0x00000004030b7223 */ /* 0x000fc800000000ff */
[----:B------:R-:W-:-:S04]  /*06f0*/  FFMA R10, -R0, R11, R3 ;  /* 0x0000000b000a7223 */ /* 0x000fc80000000103 */
[----:B------:R-:W-:Y:S01]  /*0700*/  FFMA R4, R4, R10, R11 ;  /* 0x0000000a04047223 */ /* 0x000fe2000000000b */
[----:B--2---:R-:W-:Y:S06]  /*0710*/  @!P0 BRA `(.L_x_50) ;  /* 0x00000000000c8947 */ /* 0x004fec0003800000 */
[----:B------:R-:W-:-:S07]  /*0720*/  MOV R4, 0x740 ;  /* 0x0000074000047802 */ /* 0x000fce0000000f00 */
[----:B0-----:R-:W-:Y:S05]  /*0730*/  CALL.REL.NOINC `($__internal_1_$__cuda_sm3x_div_rn_noftz_f32_slowpath) ;  /* 0x0000000400547944 */ /* 0x001fea0003c00000 */
[----:B------:R-:W-:-:S07]  /*0740*/  IMAD.MOV.U32 R4, RZ, RZ, R0 ;  /* 0x000000ffff047224 */ /* 0x000fce00078e0000 */
.L_x_50:
[----:B------:R-:W-:Y:S05]  /*0750*/  BSYNC.RECONVERGENT B0 ;  /* 0x0000000000007941 */ /* 0x000fea0003800200 */
.L_x_49:
[----:B------:R-:W1:Y:S01]  /*0760*/  FRND R3, R4 ;  /* 0x0000000400037307 */ /* 0x000e620000201000 */
[----:B------:R-:W2:Y:S01]  /*0770*/  LDC.64 R8, c[0x0][0x388] ;  /* 0x0000e200ff087b82 */ /* 0x000ea20000000a00 */
[----:B0-----:R-:W-:Y:S01]  /*0780*/  IMAD.WIDE R10, R5, 0x4, R16 ;  /* 0x00000004050a7825 */ /* 0x001fe200078e0210 */
[----:B-1----:R-:W-:-:S04]  /*0790*/  FSETP.GT.AND P0, PT, R3, R6, PT ;  /* 0x000000060300720b */ /* 0x002fc80003f04000 */
[----:B------:R-:W-:-:S04]  /*07a0*/  FSEL R0, R6, R3, P0 ;  /* 0x0000000306007208 */ /* 0x000fc80000000000 */
[----:B------:R-:W-:-:S04]  /*07b0*/  FSETP.GEU.AND P0, PT, R0, R7, PT ;  /* 0x000000070000720b */ /* 0x000fc80003f0e000 */
[----:B------:R-:W-:-:S05]  /*07c0*/  FSEL R19, R7, R0, !P0 ;  /* 0x0000000007137208 */ /* 0x000fca0004000000 */
[----:B------:R0:W-:Y:S04]  /*07d0*/  STG.E desc[UR4][R10.64], R19 ;  /* 0x000000130a007986 */ /* 0x0001e8000c101904 */
[----:B--2---:R-:W2:Y:S01]  /*07e0*/  LDG.E R0, desc[UR4][R8.64] ;  /* 0x0000000408007981 */ /* 0x004ea2000c1e1900 */
        /* <DEDUP_REMOVED lines=11> */
[----:B------:R-:W-:-:S07]  /*08a0*/  MOV R4, 0x8c0 ;  /* 0x000008c000047802 */ /* 0x000fce0000000f00 */
[----:B------:R-:W-:Y:S05]  /*08b0*/  CALL.REL.NOINC `($__internal_1_$__cuda_sm3x_div_rn_noftz_f32_slowpath) ;  /* 0x0000000000f47944 */ /* 0x000fea0003c00000 */
[----:B------:R-:W-:-:S07]  /*08c0*/  IMAD.MOV.U32 R4, RZ, RZ, R0 ;  /* 0x000000ffff047224 */ /* 0x000fce00078e0000 */
.L_x_52:
[----:B------:R-:W-:Y:S05]  /*08d0*/  BSYNC.RECONVERGENT B0 ;  /* 0x0000000000007941 */ /* 0x000fea0003800200 */
.L_x_51:
[----:B------:R-:W0:Y:S01]  /*08e0*/  FRND R3, R4 ;  /* 0x0000000400037307 */ /* 0x000e220000201000 */
[----:B------:R-:W1:Y:S01]  /*08f0*/  LDC.64 R8, c[0x0][0x388] ;  /* 0x0000e200ff087b82 */ /* 0x000e620000000a00 */
[----:B------:R-:W-:Y:S01]  /*0900*/  IMAD.WIDE R10, R2, 0x4, R10 ;  /* 0x00000004020a7825 */ /* 0x000fe200078e020a */
[----:B0-----:R-:W-:-:S04]  /*0910*/  FSETP.GT.AND P0, PT, R3, R6, PT ;  /* 0x000000060300720b */ /* 0x001fc80003f04000 */
[----:B------:R-:W-:-:S04]  /*0920*/  FSEL R0, R6, R3, P0 ;  /* 0x0000000306007208 */ /* 0x000fc80000000000 */
[----:B------:R-:W-:-:S04]  /*0930*/  FSETP.GEU.AND P0, PT, R0, R7, PT ;  /* 0x000000070000720b */ /* 0x000fc80003f0e000 */
[----:B------:R-:W-:-:S05]  /*0940*/  FSEL R19, R7, R0, !P0 ;  /* 0x0000000007137208 */ /* 0x000fca0004000000 */
[----:B------:R0:W-:Y:S04]  /*0950*/  STG.E desc[UR4][R10.64], R19 ;  /* 0x000000130a007986 */ /* 0x0001e8000c101904 */
[----:B-1----:R-:W2:Y:S01]  /*0960*/  LDG.E R0, desc[UR4][R8.64] ;  /* 0x0000000408007981 */ /* 0x002ea2000c1e1900 */
        /* <DEDUP_REMOVED lines=14> */
.L_x_54:
[----:B------:R-:W-:Y:S05]  /*0a50*/  BSYNC.RECONVERGENT B0 ;  /* 0x0000000000007941 */ /* 0x000fea0003800200 */
.L_x_53:
        /* <DEDUP_REMOVED lines=23> */
.L_x_56:
[----:B------:R-:W-:Y:S05]  /*0bd0*/  BSYNC.RECONVERGENT B0 ;  /* 0x0000000000007941 */ /* 0x000fea0003800200 */
.L_x_55:
[----:B------:R-:W0:Y:S01]  /*0be0*/  FRND R3, R4 ;  /* 0x0000000400037307 */ /* 0x000e220000201000 */
[C---:B------:R-:W-:Y:S01]  /*0bf0*/  IMAD.WIDE R10, R2.reuse, 0x4, R10 ;  /* 0x00000004020a7825 */ /* 0x040fe200078e020a */
[----:B------:R-:W-:Y:S02]  /*0c00*/  LEA R5, R2, R5, 0x2 ;  /* 0x0000000502057211 */ /* 0x000fe400078e10ff */
        /* <DEDUP_REMOVED lines=8> */
        .weak           $__internal_1_$__cuda_sm3x_div_rn_noftz_f32_slowpath
        .type           $__internal_1_$__cuda_sm3x_div_rn_noftz_f32_slowpath,@function
        .size           $__internal_1_$__cuda_sm3x_div_rn_noftz_f32_slowpath,($_Z26QuantizePerTensorSymmetricIfEvPKT_S2_iidPS0_$__internal_accurate_pow - $__internal_1_$__cuda_sm3x_div_rn_noftz_f32_slowpath)
$__internal_1_$__cuda_sm3x_div_rn_noftz_f32_slowpath:
[----:B------:R-:W-:Y:S01]  /*0c90*/  SHF.R.U32.HI R8, RZ, 0x17, R0 ;  /* 0x00000017ff087819 */ /* 0x000fe20000011600 */
[----:B------:R-:W-:Y:S01]  /*0ca0*/  BSSY.RECONVERGENT B2, `(.L_x_58) ;  /* 0x0000062000027945 */ /* 0x000fe20003800200 */
[----:B------:R-:W-:Y:S02]  /*0cb0*/  SHF.R.U32.HI R18, RZ, 0x17, R3 ;  /* 0x00000017ff127819 */ /* 0x000fe40000011603 */
[----:B------:R-:W-:Y:S02]  /*0cc0*/  LOP3.LUT R8, R8, 0xff, RZ, 0xc0, !PT ;  /* 0x000000ff08087812 */ /* 0x000fe400078ec0ff */
[----:B------:R-:W-:-:S03]  /*0cd0*/  LOP3.LUT R18, R18, 0xff, RZ, 0xc0, !PT ;  /* 0x000000ff12127812 */ /* 0x000fc600078ec0ff */
[----:B------:R-:W-:Y:S02]  /*0ce0*/  VIADD R19, R8, 0xffffffff ;  /* 0xffffffff08137836 */ /* 0x000fe40000000000 */
[----:B------:R-:W-:-:S03]  /*0cf0*/  VIADD R20, R18, 0xffffffff ;  /* 0xffffffff12147836 */ /* 0x000fc60000000000 */
        /* <DEDUP_REMOVED lines=25> */
[----:B------:R-:W-:Y:S02]  /*0e90*/  @!P1 FFMA R0, R0, 1.84467440737095516160e+19, RZ ;  /* 0x5f80000000009823 */ /* 0x000fe400000000ff */
[----:B------:R-:W-:-:S07]  /*0ea0*/  @!P1 VIADD R9, R9, 0x40 ;  /* 0x0000004009099836 */ /* 0x000fce0000000000 */
.L_x_59:
[----:B------:R-:W-:Y:S01]  /*0eb0*/  LEA R19, R8, 0xc0800000, 0x17 ;  /* 0xc080000008137811 */ /* 0x000fe200078eb8ff */
[----:B------:R-:W-:Y:S01]  /*0ec0*/  VIADD R18, R18, 0xffffff81 ;  /* 0xffffff8112127836 */ /* 0x000fe20000000000 */
[----:B------:R-:W-:Y:S02]  /*0ed0*/  BSSY.RECONVERGENT B3, `(.L_x_64) ;  /* 0x0000035000037945 */ /* 0x000fe40003800200 */
[----:B------:R-:W-:Y:S01]  /*0ee0*/  IADD3 R22, PT, PT, -R19, R0, RZ ;  /* 0x0000000013167210 */ /* 0x000fe20007ffe1ff */
[C---:B------:R-:W-:Y:S01]  /*0ef0*/  IMAD R0, R18.reuse, -0x800000, R3 ;  /* 0xff80000012007824 */ /* 0x040fe200078e0203 */
[----:B------:R-:W-:Y:S02]  /*0f00*/  IADD3 R8, PT, PT, R18, 0x7f, -R8 ;  /* 0x0000007f12087810 */ /* 0x000fe40007ffe808 */
[----:B------:R-:W0:Y:S01]  /*0f10*/  MUFU.RCP R19, R22 ;  /* 0x0000001600137308 */ /* 0x000e220000001000 */
[----:B------:R-:W-:Y:S02]  /*0f20*/  FADD.FTZ R23, -R22, -RZ ;  /* 0x800000ff16177221 */ /* 0x000fe40000010100 */
[----:B------:R-:W-:-:S02]  /*0f30*/  IMAD.IADD R9, R8, 0x1, R9 ;  /* 0x0000000108097824 */ /* 0x000fc400078e0209 */
[----:B0-----:R-:W-:-:S04]  /*0f40*/  FFMA R20, R19, R23, 1 ;  /* 0x3f80000013147423 */ /* 0x001fc80000000017 */
[----:B------:R-:W-:-:S04]  /*0f50*/  FFMA R19, R19, R20, R19 ;  /* 0x0000001413137223 */ /* 0x000fc80000000013 */
[----:B------:R-:W-:-:S04]  /*0f60*/  FFMA R20, R0, R19, RZ ;  /* 0x0000001300147223 */ /* 0x000fc800000000ff */
[----:B------:R-:W-:-:S04]  /*0f70*/  FFMA R3, R23, R20, R0 ;  /* 0x0000001417037223 */ /* 0x000fc80000000000 */
[----:B------:R-:W-:-:S04]  /*0f80*/  FFMA R20, R19, R3, R20 ;  /* 0x0000000313147223 */ /* 0x000fc80000000014 */
[----:B------:R-:W-:-:S04]  /*0f90*/  FFMA R23, R23, R20, R0 ;  /* 0x0000001417177223 */ /* 0x000fc80000000000 */
[----:B------:R-:W-:-:S05]  /*0fa0*/  FFMA R0, R19, R23, R20 ;  /* 0x0000001713007223 */ /* 0x000fca0000000014 */
[----:B------:R-:W-:-:S04]  /*0fb0*/  SHF.R.U32.HI R3, RZ, 0x17, R0 ;  /* 0x00000017ff037819 */ /* 0x000fc80000011600 */
[----:B------:R-:W-:-:S05]  /*0fc0*/  LOP3.LUT R8, R3, 0xff, RZ, 0xc0, !PT ;  /* 0x000000ff03087812 */ /* 0x000fca00078ec0ff */
[----:B------:R-:W-:-:S04]  /*0fd0*/  IMAD.IADD R3, R8, 0x1, R9 ;  /* 0x0000000108037824 */ /* 0x000fc800078e0209 */
[----:B------:R-:W-:-:S05]  /*0fe0*/  VIADD R8, R3, 0xffffffff ;  /* 0xffffffff03087836 */ /* 0x000fca0000000000 */
        /* <DEDUP_REMOVED lines=27> */
[----:B------:R-:W-:-:S04]  /*11a0*/  LOP3.LUT R3, R3, R18, RZ, 0xc0, !PT ;  /* 0x0000001203037212 */ /* 0x000fc800078ec0ff */
[----:B------:R-:W-:-:S04]  /*11b0*/  IADD3 R3, PT, PT, R8, R3, RZ ;  /* 0x0000000308037210 */ /* 0x000fc80007ffe0ff */
[----:B------:R-:W-:Y:S01]  /*11c0*/  LOP3.LUT R0, R3, R0, RZ, 0xfc, !PT ;  /* 0x0000000003007212 */ /* 0x000fe200078efcff */
[----:B------:R-:W-:Y:S06]  /*11d0*/  BRA `(.L_x_67) ;  /* 0x0000000000107947 */ /* 0x000fec0003800000 */
.L_x_66:
[----:B------:R-:W-:-:S04]  /*11e0*/  LOP3.LUT R0, R0, 0x80000000, RZ, 0xc0, !PT ;  /* 0x8000000000007812 */ /* 0x000fc800078ec0ff */
[----:B------:R-:W-:Y:S01]  /*11f0*/  LOP3.LUT R0, R0, 0x7f800000, RZ, 0xfc, !PT ;  /* 0x7f80000000007812 */ /* 0x000fe200078efcff */
[----:B------:R-:W-:Y:S06]  /*1200*/  BRA `(.L_x_67) ;  /* 0x0000000000047947 */ /* 0x000fec0003800000 */
.L_x_65:
[----:B------:R-:W-:-:S07]  /*1210*/  IMAD R0, R9, 0x800000, R0 ;  /* 0x0080000009007824 */ /* 0x000fce00078e0200 */
.L_x_67:
[----:B------:R-:W-:Y:S05]  /*1220*/  BSYNC.RECONVERGENT B3 ;  /* 0x0000000000037941 */ /* 0x000fea0003800200 */
.L_x_64:
[----:B------:R-:W-:Y:S05]  /*1230*/  BRA `(.L_x_68) ;  /* 0x0000000000207947 */ /* 0x000fea0003800000 */
.L_x_63:
[----:B------:R-:W-:-:S04]  /*1240*/  LOP3.LUT R0, R0, 0x80000000, R3, 0x48, !PT ;  /* 0x8000000000007812 */ /* 0x000fc800078e4803 */
[----:B------:R-:W-:Y:S01]  /*1250*/  LOP3.LUT R0, R0, 0x7f800000, RZ, 0xfc, !PT ;  /* 0x7f80000000007812 */ /* 0x000fe200078efcff */
[----:B------:R-:W-:Y:S06]  /*1260*/  BRA `(.L_x_68) ;  /* 0x0000000000147947 */ /* 0x000fec0003800000 */
.L_x_62:
[----:B------:R-:W-:Y:S01]  /*1270*/  LOP3.LUT R0, R0, 0x80000000, R3, 0x48, !PT ;  /* 0x8000000000007812 */ /* 0x000fe200078e4803 */
[----:B------:R-:W-:Y:S06]  /*1280*/  BRA `(.L_x_68) ;  /* 0x00000000000c7947 */ /* 0x000fec0003800000 */
.L_x_61:
[----:B------:R-:W0:Y:S01]  /*1290*/  MUFU.RSQ R0, -QNAN ;  /* 0xffc0000000007908 */ /* 0x000e220000001400 */
[----:B------:R-:W-:Y:S05]  /*12a0*/  BRA `(.L_x_68) ;  /* 0x0000000000047947 */ /* 0x000fea0003800000 */
.L_x_60:
[----:B------:R-:W-:-:S07]  /*12b0*/  FADD.FTZ R0, R3, R0 ;  /* 0x0000000003007221 */ /* 0x000fce0000010000 */
.L_x_68:
[----:B------:R-:W-:Y:S05]  /*12c0*/  BSYNC.RECONVERGENT B2 ;  /* 0x0000000000027941 */ /* 0x000fea0003800200 */
.L_x_58:
[----:B------:R-:W-:Y:S02]  /*12d0*/  IMAD.MOV.U32 R8, RZ, RZ, R4 ;  /* 0x000000ffff087224 */ /* 0x000fe400078e0004 */
[----:B------:R-:W-:-:S04]  /*12e0*/  IMAD.MOV.U32 R9, RZ, RZ, 0x0 ;  /* 0x00000000ff097424 */ /* 0x000fc800078e00ff */
[----:B0-----:R-:W-:Y:S05]  /*12f0*/  RET.REL.NODEC R8 `(_Z26QuantizePerTensorSymmetricIfEvPKT_S2_iidPS0_) ;  /* 0xffffffec08407950 */ /* 0x001fea0003c3ffff */
        .type           $_Z26QuantizePerTensorSymmetricIfEvPKT_S2_iidPS0_$__internal_accurate_pow,@function
        .size           $_Z26QuantizePerTensorSymmetricIfEvPKT_S2_iidPS0_$__internal_accurate_pow,(.L_x_110 - $_Z26QuantizePerTensorSymmetricIfEvPKT_S2_iidPS0_$__internal_accurate_pow)
$_Z26QuantizePerTensorSymmetricIfEvPKT_S2_iidPS0_$__internal_accurate_pow:
[----:B------:R-:W0:Y:S01]  /*1300*/  MUFU.RCP64H R15, 2 ;  /* 0x40000000000f7908 */ /* 0x000e220000001800 */
[----:B------:R-:W-:Y:S01]  /*1310*/  IMAD.MOV.U32 R8, RZ, RZ, 0x0 ;  /* 0x00000000ff087424 */ /* 0x000fe200078e00ff */
[----:B------:R-:W-:Y:S01]  /*1320*/  MOV R10, 0x41ad3b5a ;  /* 0x41ad3b5a000a7802 */ /* 0x000fe20000000f00 */
[----:B------:R-:W-:Y:S01]  /*1330*/  IMAD.MOV.U32 R9, RZ, RZ, 0x40000000 ;  /* 0x40000000ff097424 */ /* 0x000fe200078e00ff */
[----:B------:R-:W-:Y:S01]  /*1340*/  UMOV UR4, 0x7d2cafe2 ;  /* 0x7d2cafe200047882 */ /* 0x000fe20000000000 */
[----:B------:R-:W-:Y:S01]  /*1350*/  IMAD.MOV.U32 R14, RZ, RZ, RZ ;  /* 0x000000ffff0e7224 */ /* 0x000fe200078e00ff */
[----:B------:R-:W-:Y:S01]  /*1360*/  UMOV UR5, 0x3eb0f5ff ;  /* 0x3eb0f5ff00057882 */ /* 0x000fe20000000000 */
[----:B------:R-:W-:Y:S02]  /*1370*/  IMAD.MOV.U32 R11, RZ, RZ, 0x3ed0f5d2 ;  /* 0x3ed0f5d2ff0b7424 */ /* 0x000fe400078e00ff */
[----:B------:R-:W-:-:S05]  /*1380*/  IMAD.SHL.U32 R3, R7, 0x2, RZ ;  /* 0x0000000207037824 */ /* 0x000fca00078e00ff */
[----:B------:R-:W-:Y:S01]  /*1390*/  ISETP.GT.U32.AND P0, PT, R3, -0x2000001, PT ;  /* 0xfdffffff0300780c */ /* 0x000fe20003f04070 */
        /* <DEDUP_REMOVED lines=58> */
[----:B------:R-:W-:Y:S02]  /*1740*/  IMAD.MOV.U32 R12, RZ, RZ, -0x105c611 ;  /* 0xfefa39efff0c7424 */ /* 0x000fe400078e00ff */
[----:B------:R-:W-:-:S05]  /*1750*/  IMAD.MOV.U32 R13, RZ, RZ, 0x3fe62e42 ;  /* 0x3fe62e42ff0d7424 */ /* 0x000fca00078e00ff */
[----:B------:R-:W-:-:S08]  /*1760*/  DADD R8, R18, R8 ;  /* 0x0000000012087229 */ /* 0x000fd00000000008 */
[----:B------:R-:W-:Y:S01]  /*1770*/  DADD R14, R14, R8 ;  /* 0x000000000e0e7229 */ /* 0x000fe20000000008 */
[----:B------:R-:W-:Y:S01]  /*1780*/  MOV R8, 0xfefa39ef ;  /* 0xfefa39ef00087802 */ /* 0x000fe20000000f00 */
[----:B------:R-:W-:-:S06]  /*1790*/  IMAD.MOV.U32 R9, RZ, RZ, 0x3fe62e42 ;  /* 0x3fe62e42ff097424 */ /* 0x000fcc00078e00ff */
[----:B------:R-:W-:-:S08]  /*17a0*/  DADD R16, R10, R14 ;  /* 0x000000000a107229 */ /* 0x000fd0000000000e */
[--C-:B------:R-:W-:Y:S02]  /*17b0*/  DFMA R12, R12, UR4, R16.reuse ;  /* 0x000000040c0c7c2b */ /* 0x100fe40008000010 */
[----:B------:R-:W-:-:S06]  /*17c0*/  DADD R10, R10, -R16 ;  /* 0x000000000a0a7229 */ /* 0x000fcc0000000810 */
[----:B------:R-:W-:Y:S02]  /*17d0*/  DFMA R18, -R8, 1, R12 ;  /* 0x3ff000000812782b */ /* 0x000fe4000000010c */
[----:B------:R-:W-:Y:S01]  /*17e0*/  DADD R10, R14, R10 ;  /* 0x000000000e0a7229 */ /* 0x000fe2000000000a */
[----:B------:R-:W-:Y:S02]  /*17f0*/  IMAD.MOV.U32 R14, RZ, RZ, 0x3b39803f ;  /* 0x3b39803fff0e7424 */ /* 0x000fe400078e00ff */
[----:B------:R-:W-:-:S03]  /*1800*/  IMAD.MOV.U32 R15, RZ, RZ, 0x3c7abc9e ;  /* 0x3c7abc9eff0f7424 */ /* 0x000fc600078e00ff */
[----:B------:R-:W-:-:S08]  /*1810*/  DADD R18, -R16, R18 ;  /* 0x0000000010127229 */ /* 0x000fd00000000112 */
[----:B------:R-:W-:Y:S01]  /*1820*/  DADD R10, R10, -R18 ;  /* 0x000000000a0a7229 */ /* 0x000fe20000000812 */
[----:B------:R-:W-:Y:S01]  /*1830*/  LOP3.LUT R19, R7, 0xff0fffff, RZ, 0xc0, !PT ;  /* 0xff0fffff07137812 */ /* 0x000fe200078ec0ff */
[----:B------:R-:W-:-:S03]  /*1840*/  IMAD.MOV.U32 R18, RZ, RZ, R6 ;  /* 0x000000ffff127224 */ /* 0x000fc600078e0006 */
[----:B------:R-:W-:-:S03]  /*1850*/  SEL R19, R19, R7, P0 ;  /* 0x0000000713137207 */ /* 0x000fc60000000000 */
[----:B------:R-:W-:Y:S01]  /*1860*/  DFMA R14, R14, UR4, R10 ;  /* 0x000000040e0e7c2b */ /* 0x000fe2000800000a */
[----:B------:R-:W-:Y:S01]  /*1870*/  UMOV UR4, 0x3b39803f ;  /* 0x3b39803f00047882 */ /* 0x000fe20000000000 */
[----:B------:R-:W-:-:S06]  /*1880*/  UMOV UR5, 0x3c7abc9e ;  /* 0x3c7abc9e00057882 */ /* 0x000fcc0000000000 */
[----:B------:R-:W-:-:S08]  /*1890*/  DADD R16, R12, R14 ;  /* 0x000000000c107229 */ /* 0x000fd0000000000e */
        /* <DEDUP_REMOVED lines=46> */
[----:B------:R-:W-:Y:S02]  /*1b80*/  IMAD R11, R14, 0x100000, R9 ;  /* 0x001000000e0b7824 */ /* 0x000fe400078e0209 */
        /* <DEDUP_REMOVED lines=9> */
[----:B------:R-:W-:-:S04]  /*1c20*/  SHF.R.S32.HI R3, RZ, 0x1, R3 ;  /* 0x00000001ff037819 */ /* 0x000fc80000011403 */
[----:B------:R-:W-:Y:S01]  /*1c30*/  IADD3 R10, PT, PT, R14, -R3, RZ ;  /* 0x800000030e0a7210 */ /* 0x000fe20007ffe0ff */
[----:B------:R-:W-:-:S03]  /*1c40*/  IMAD R9, R3, 0x100000, R9 ;  /* 0x0010000003097824 */ /* 0x000fc600078e0209 */
[----:B------:R-:W-:Y:S01]  /*1c50*/  LEA R11, R10, 0x3ff00000, 0x14 ;  /* 0x3ff000000a0b7811 */ /* 0x000fe200078ea0ff */
[----:B------:R-:W-:-:S06]  /*1c60*/  IMAD.MOV.U32 R10, RZ, RZ, RZ ;  /* 0x000000ffff0a7224 */ /* 0x000fcc00078e00ff */
[----:B------:R-:W-:-:S11]  /*1c70*/  DMUL R10, R8, R10 ;  /* 0x0000000a080a7228 */ /* 0x000fd60000000000 */
.L_x_69:
[----:B------:R-:W-:Y:S01]  /*1c80*/  DFMA R16, R16, R10, R10 ;  /* 0x0000000a1010722b */ /* 0x000fe2000000000a */
[----:B------:R-:W-:Y:S01]  /*1c90*/  IMAD.MOV.U32 R8, RZ, RZ, R0 ;  /* 0x000000ffff087224 */ /* 0x000fe200078e0000 */
[----:B------:R-:W-:Y:S01]  /*1ca0*/  DSETP.NEU.AND P0, PT, |R10|, +INF , PT ;  /* 0x7ff000000a00742a */ /* 0x000fe20003f0d200 */
[----:B------:R-:W-:-:S07]  /*1cb0*/  IMAD.MOV.U32 R9, RZ, RZ, 0x0 ;  /* 0x00000000ff097424 */ /* 0x000fce00078e00ff */
[----:B------:R-:W-:Y:S02]  /*1cc0*/  FSEL R3, R10, R16, !P0 ;  /* 0x000000100a037208 */ /* 0x000fe40004000000 */
[----:B------:R-:W-:Y:S01]  /*1cd0*/  FSEL R10, R11, R17, !P0 ;  /* 0x000000110b0a7208 */ /* 0x000fe20004000000 */
[----:B------:R-:W-:Y:S06]  /*1ce0*/  RET.REL.NODEC R8 `(_Z26QuantizePerTensorSymmetricIfEvPKT_S2_iidPS0_) ;  /* 0xffffffe008c47950 */ /* 0x000fec0003c3ffff */
.L_x_70:
        /* <DEDUP_REMOVED lines=9> */
.L_x_110:


//--------------------- .text._Z22GetScaleAndZPSymmetricIfEvPKT_S2_idPS0_S3_ --------------------------
	.section	.text._Z22GetScaleAndZPSymmetricIfEvPKT_S2_idPS0_S3_,"ax",@progbits
	.align	128
        .global         _Z22GetScaleAndZPSymmetricIfEvPKT_S2_idPS0_S3_
        .type           _Z22GetScaleAndZPSymmetricIfEvPKT_S2_idPS0_S3_,@function
        .size           _Z22GetScaleAndZPSymmetricIfEvPKT_S2_idPS0_S3_,(.L_x_112 - _Z22GetScaleAndZPSymmetricIfEvPKT_S2_idPS0_S3_)
        .other          _Z22GetScaleAndZPSymmetricIfEvPKT_S2_idPS0_S3_,@"STO_CUDA_ENTRY STV_DEFAULT"
_Z22GetScaleAndZPSymmetricIfEvPKT_S2_idPS0_S3_:
.text._Z22GetScaleAndZPSymmetricIfEvPKT_S2_idPS0_S3_:
[----:B------:R-:W-:Y:S01]  /*0000*/  LDC R1, c[0x0][0x37c] ;  /* 0x0000df00ff017b82 */ /* 0x000fe20000000800 */
[----:B------:R-:W0:Y:S01]  /*0010*/  S2R R13, SR_TID.X ;  /* 0x00000000000d7919 */ /* 0x000e220000002100 */
[----:B------:R-:W0:Y:S01]  /*0020*/  LDCU UR4, c[0x0][0x360] ;  /* 0x00006c00ff0477ac */ /* 0x000e220008000800 */
[----:B------:R-:W0:Y:S01]  /*0030*/  S2R R0, SR_CTAID.X ;  /* 0x0000000000007919 */ /* 0x000e220000002500 */
[----:B------:R-:W1:Y:S01]  /*0040*/  LDCU UR5, c[0x0][0x390] ;  /* 0x00007200ff0577ac */ /* 0x000e620008000800 */
[----:B0-----:R-:W-:-:S05]  /*0050*/  IMAD R13, R0, UR4, R13 ;  /* 0x00000004000d7c24 */ /* 0x001fca000f8e020d */
[----:B-1----:R-:W-:-:S13]  /*0060*/  ISETP.GE.AND P0, PT, R13, UR5, PT ;  /* 0x000000050d007c0c */ /* 0x002fda000bf06270 */
[----:B------:R-:W-:Y:S05]  /*0070*/  @P0 EXIT ;  /* 0x000000000000094d */ /* 0x000fea0003800000 */
[----:B------:R-:W0:Y:S01]  /*0080*/  LDC.64 R2, c[0x0][0x398] ;  /* 0x0000e600ff027b82 */ /* 0x000e220000000a00 */
[----:B------:R-:W-:Y:S01]  /*0090*/  MOV R0, 0xc0 ;  /* 0x000000c000007802 */ /* 0x000fe20000000f00 */
[----:B0-----:R-:W-:-:S11]  /*00a0*/  DADD R2, R2, -1 ;  /* 0xbff0000002027429 */ /* 0x001fd60000000000 */
[----:B------:R-:W-:Y:S05]  /*00b0*/  CALL.REL.NOINC `($_Z22GetScaleAndZPSymmetricIfEvPKT_S2_idPS0_S3_$__internal_accurate_pow) ;  /* 0x0000000c00107944 */ /* 0x000fea0003c00000 */
[----:B------:R-:W0:Y:S01]  /*00c0*/  LDCU UR5, c[0x0][0x370] ;  /* 0x00006e00ff0577ac */ /* 0x000e220008000800 */
[C---:B------:R-:W-:Y:S02]  /*00d0*/  DSETP.NAN.AND P0, PT, R2.reuse, R2, PT ;  /* 0x000000020200722a */ /* 0x040fe40003f08000 */
[----:B------:R-:W-:Y:S01]  /*00e0*/  DADD R4, R2, 2 ;  /* 0x4000000002047429 */ /* 0x000fe20000000000 */
[----:B------:R-:W1:Y:S09]  /*00f0*/  LDCU.64 UR6, c[0x0][0x358] ;  /* 0x00006b00ff0677ac */ /* 0x000e720008000a00 */
[----:B------:R-:W-:Y:S01]  /*0100*/  LOP3.LUT R0, R5, 0x7ff00000, RZ, 0xc0, !PT ;  /* 0x7ff0000005007812 */ /* 0x000fe200078ec0ff */
[----:B0-----:R-:W-:Y:S01]  /*0110*/  UIMAD UR4, UR4, UR5, URZ ;  /* 0x00000005040472a4 */ /* 0x001fe2000f8e02ff */
[----:B------:R-:W-:Y:S11]  /*0120*/  @P0 BRA `(.L_x_71) ;  /* 0x0000000000b40947 */ /* 0x000ff60003800000 */
[----:B------:R-:W-:Y:S01]  /*0130*/  ISETP.GE.AND P0, PT, R3, RZ, PT ;  /* 0x000000ff0300720c */ /* 0x000fe20003f06270 */
[C---:B------:R-:W-:Y:S01]  /*0140*/  DSETP.NEU.AND P1, PT, |R2|.reuse, +INF , PT ;  /* 0x7ff000000200742a */ /* 0x040fe20003f2d200 */
[----:B------:R-:W0:Y:S01]  /*0150*/  LDC.64 R10, c[0x0][0x3a8] ;  /* 0x0000ea00ff0a7b82 */ /* 0x000e220000000a00 */
[----:B------:R-:W2:Y:S01]  /*0160*/  LDCU UR5, c[0x0][0x390] ;  /* 0x00007200ff0577ac */ /* 0x000ea20008000800 */
[----:B------:R-:W-:Y:S02]  /*0170*/  SEL R4, RZ, 0x7ff00000, !P0 ;  /* 0x7ff00000ff047807 */ /* 0x000fe40004000000 */
[----:B------:R-:W-:Y:S02]  /*0180*/  ISETP.NE.AND P0, PT, R0, 0x7ff00000, PT ;  /* 0x7ff000000000780c */ /* 0x000fe40003f05270 */
[----:B------:R-:W-:Y:S02]  /*0190*/  FSEL R4, R7, R4, P1 ;  /* 0x0000000407047208 */ /* 0x000fe40000800000 */
[----:B------:R-:W-:Y:S01]  /*01a0*/  FSEL R0, R9, RZ, P1 ;  /* 0x000000ff09007208 */ /* 0x000fe20000800000 */
[----:B------:R-:W-:Y:S01]  /*01b0*/  DSETP.NEU.AND P1, PT, R2, RZ, PT ;  /* 0x000000ff0200722a */ /* 0x000fe20003f2d000 */
[----:B------:R-:W-:-:S02]  /*01c0*/  FSEL R7, R7, R4, P0 ;  /* 0x0000000407077208 */ /* 0x000fc40000000000 */
[----:B------:R-:W-:Y:S01]  /*01d0*/  FSEL R2, R9, R0, P0 ;  /* 0x0000000009027208 */ /* 0x000fe20000000000 */
[----:B------:R-:W3:Y:S02]  /*01e0*/  LDC.64 R4, c[0x0][0x380] ;  /* 0x0000e000ff047b82 */ /* 0x000ee40000000a00 */
[----:B------:R-:W-:Y:S02]  /*01f0*/  FSEL R3, R7, 1.875, P1 ;  /* 0x3ff0000007037808 */ /* 0x000fe40000800000 */
[----:B------:R-:W-:-:S04]  /*0200*/  FSEL R2, R2, RZ, P1 ;  /* 0x000000ff02027208 */ /* 0x000fc80000800000 */
[----:B------:R-:W4:Y:S02]  /*0210*/  LDC.64 R6, c[0x0][0x388] ;  /* 0x0000e200ff067b82 */ /* 0x000f240000000a00 */
[----:B------:R-:W5:Y:S06]  /*0220*/  F2F.F32.F64 R2, R2 ;  /* 0x0000000200027310 */ /* 0x000f6c0000301000 */
[----:B------:R-:W0:Y:S01]  /*0230*/  LDC.64 R8, c[0x0][0x3a0] ;  /* 0x0000e800ff087b82 */ /* 0x000e220000000a00 */
[----:B--2--5:R-:W-:-:S07]  /*0240*/  FADD R21, R2, -1 ;  /* 0xbf80000002157421 */ /* 0x024fce0000000000 */
.L_x_74:
[----:B--2-4-:R-:W-:-:S04]  /*0250*/  IMAD.WIDE R14, R13, 0x4, R6 ;  /* 0x000000040d0e7825 */ /* 0x014fc800078e0206 */
[----:B---3--:R-:W-:Y:S02]  /*0260*/  IMAD.WIDE R2, R13, 0x4, R4 ;  /* 0x000000040d027825 */ /* 0x008fe400078e0204 */
[----:B-1----:R-:W2:Y:S04]  /*0270*/  LDG.E R15, desc[UR6][R14.64] ;  /* 0x000000060e0f7981 */ /* 0x002ea8000c1e1900 */
[----:B------:R-:W2:Y:S01]  /*0280*/  LDG.E R0, desc[UR6][R2.64] ;  /* 0x0000000602007981 */ /* 0x000ea2000c1e1900 */
[----:B------:R-:W1:Y:S01]  /*0290*/  MUFU.RCP R12, R21 ;  /* 0x00000015000c7308 */ /* 0x000e620000001000 */
[----:B------:R-:W-:Y:S01]  /*02a0*/  BSSY.RECONVERGENT B0, `(.L_x_72) ;  /* 0x000000f000007945 */ /* 0x000fe20003800200 */
[----:B-1----:R-:W-:-:S04]  /*02b0*/  FFMA R17, -R21, R12, 1 ;  /* 0x3f80000015117423 */ /* 0x002fc8000000010c */
[----:B------:R-:W-:Y:S01]  /*02c0*/  FFMA R19, R12, R17, R12 ;  /* 0x000000110c137223 */ /* 0x000fe2000000000c */
[----:B------:R-:W-:Y:S02]  /*02d0*/  IMAD.MOV.U32 R17, RZ, RZ, R13 ;  /* 0x000000ffff117224 */ /* 0x000fe400078e000d */
[----:B------:R-:W-:-:S05]  /*02e0*/  VIADD R13, R13, UR4 ;  /* 0x000000040d0d7c36 */ /* 0x000fca0008000000 */
[----:B------:R-:W-:Y:S02]  /*02f0*/  ISETP.GE.AND P2, PT, R13, UR5, PT ;  /* 0x000000050d007c0c */ /* 0x000fe4000bf46270 */
[----:B--2---:R-:W-:-:S04]  /*0300*/  FMNMX R0, |R0|, |R15|, !PT ;  /* 0x4000000f00007209 */ /* 0x004fc80007800200 */
[----:B------:R-:W1:Y:S01]  /*0310*/  FCHK P0, R0, R21 ;  /* 0x0000001500007302 */ /* 0x000e620000000000 */
[----:B------:R-:W-:-:S04]  /*0320*/  FFMA R12, R0, R19, RZ ;  /* 0x00000013000c7223 */ /* 0x000fc800000000ff */
[----:B------:R-:W-:-:S04]  /*0330*/  FFMA R2, -R21, R12, R0 ;  /* 0x0000000c15027223 */ /* 0x000fc80000000100 */
[----:B------:R-:W-:Y:S01]  /*0340*/  FFMA R19, R19, R2, R12 ;  /* 0x0000000213137223 */ /* 0x000fe2000000000c */
[----:B-1----:R-:W-:Y:S06]  /*0350*/  @!P0 BRA `(.L_x_73) ;  /* 0x00000000000c8947 */ /* 0x002fec0003800000 */
[----:B------:R-:W-:Y:S01]  /*0360*/  IMAD.MOV.U32 R3, RZ, RZ, R21 ;  /* 0x000000ffff037224 */ /* 0x000fe200078e0015 */
[----:B------:R-:W-:-:S07]  /*0370*/  MOV R2, 0x390 ;  /* 0x0000039000027802 */ /* 0x000fce0000000f00 */
[----:B0-----:R-:W-:Y:S05]  /*0380*/  CALL.REL.NOINC `($__internal_2_$__cuda_sm3x_div_rn_noftz_f32_slowpath) ;  /* 0x0000000000c07944 */ /* 0x001fea0003c00000 */
.L_x_73:
[----:B------:R-:W-:Y:S05]  /*0390*/  BSYNC.RECONVERGENT B0 ;  /* 0x0000000000007941 */ /* 0x000fea0003800200 */
.L_x_72:
[----:B0-----:R-:W-:-:S04]  /*03a0*/  IMAD.WIDE R2, R17, 0x4, R8 ;  /* 0x0000000411027825 */ /* 0x001fc800078e0208 */
[----:B------:R-:W-:Y:S01]  /*03b0*/  IMAD.WIDE R14, R17, 0x4, R10 ;  /* 0x00000004110e7825 */ /* 0x000fe200078e020a */
[----:B------:R2:W-:Y:S04]  /*03c0*/  STG.E desc[UR6][R2.64], R19 ;  /* 0x0000001302007986 */ /* 0x0005e8000c101906 */
[----:B------:R2:W-:Y:S01]  /*03d0*/  STG.E desc[UR6][R14.64], RZ ;  /* 0x000000ff0e007986 */ /* 0x0005e2000c101906 */
[----:B------:R-:W-:Y:S05]  /*03e0*/  @!P2 BRA `(.L_x_74) ;  /* 0xfffffffc0098a947 */ /* 0x000fea000383ffff */
[----:B------:R-:W-:Y:S05]  /*03f0*/  EXIT ;  /* 0x000000000000794d */ /* 0x000fea0003800000 */
.L_x_71:
[C---:B------:R-:W-:Y:S01]  /*0400*/  DADD R4, R2.reuse, 2 ;  /* 0x4000000002047429 */ /* 0x040fe20000000000 */
[----:B------:R-:W-:Y:S01]  /*0410*/  ISETP.NE.AND P1, PT, R0, 0x7ff00000, PT ;  /* 0x7ff000000000780c */ /* 0x000fe20003f25270 */
[----:B------:R-:W-:Y:S01]  /*0420*/  DSETP.NEU.AND P0, PT, R2, RZ, PT ;  /* 0x000000ff0200722a */ /* 0x000fe20003f0d000 */
[----:B------:R-:W0:Y:S01]  /*0430*/  LDC.64 R10, c[0x0][0x3a8] ;  /* 0x0000ea00ff0a7b82 */ /* 0x000e220000000a00 */
[----:B------:R-:W2:Y:S06]  /*0440*/  LDCU UR5, c[0x0][0x390] ;  /* 0x00007200ff0577ac */ /* 0x000eac0008000800 */
[----:B------:R-:W-:-:S02]  /*0450*/  FSEL R2, R9, R4, P1 ;  /* 0x0000000409027208 */ /* 0x000fc40000800000 */
[----:B------:R-:W-:Y:S01]  /*0460*/  FSEL R4, R7, R5, P1 ;  /* 0x0000000507047208 */ /* 0x000fe20000800000 */
[----:B------:R-:W3:Y:S01]  /*0470*/  LDC.64 R8, c[0x0][0x3a0] ;  /* 0x0000e800ff087b82 */ /* 0x000ee20000000a00 */
[----:B------:R-:W-:Y:S02]  /*0480*/  FSEL R2, R2, RZ, P0 ;  /* 0x000000ff02027208 */ /* 0x000fe40000000000 */
[----:B------:R-:W-:-:S04]  /*0490*/  FSEL R3, R4, 1.875, P0 ;  /* 0x3ff0000004037808 */ /* 0x000fc80000000000 */
[----:B------:R-:W4:Y:S01]  /*04a0*/  F2F.F32.F64 R2, R2 ;  /* 0x0000000200027310 */ /* 0x000f220000301000 */
[----:B------:R-:W0:Y:S08]  /*04b0*/  LDC.64 R4, c[0x0][0x380] ;  /* 0x0000e000ff047b82 */ /* 0x000e300000000a00 */
[----:B------:R-:W0:Y:S01]  /*04c0*/  LDC.64 R6, c[0x0][0x388] ;  /* 0x0000e200ff067b82 */ /* 0x000e220000000a00 */
[----:B--2-4-:R-:W-:-:S07]  /*04d0*/  FADD R21, R2, -1 ;  /* 0xbf80000002157421 */ /* 0x014fce0000000000 */
.L_x_77:
[----:B0-2---:R-:W-:-:S04]  /*04e0*/  IMAD.WIDE R14, R13, 0x4, R6 ;  /* 0x000000040d0e7825 */ /* 0x005fc800078e0206 */
[----:B------:R-:W-:Y:S02]  /*04f0*/  IMAD.WIDE R2, R13, 0x4, R4 ;  /* 0x000000040d027825 */ /* 0x000fe400078e0204 */
[----:B-1----:R-:W2:Y:S04]  /*0500*/  LDG.E R15, desc[UR6][R14.64] ;  /* 0x000000060e0f7981 */ /* 0x002ea8000c1e1900 */
[----:B------:R-:W2:Y:S01]  /*0510*/  LDG.E R0, desc[UR6][R2.64] ;  /* 0x0000000602007981 */ /* 0x000ea2000c1e1900 */
[----:B------:R-:W0:Y:S01]  /*0520*/  MUFU.RCP R12, R21 ;  /* 0x00000015000c7308 */ /* 0x000e220000001000 */
[----:B------:R-:W-:Y:S01]  /*0530*/  BSSY.RECONVERGENT B0, `(.L_x_75) ;  /* 0x000000f000007945 */ /* 0x000fe20003800200 */
[----:B0-----:R-:W-:-:S04]  /*0540*/  FFMA R17, -R21, R12, 1 ;  /* 0x3f80000015117423 */ /* 0x001fc8000000010c */
[----:B------:R-:W-:Y:S01]  /*0550*/  FFMA R19, R12, R17, R12 ;  /* 0x000000110c137223 */ /* 0x000fe2000000000c */
[----:B------:R-:W-:Y:S02]  /*0560*/  IMAD.MOV.U32 R17, RZ, RZ, R13 ;  /* 0x000000ffff117224 */ /* 0x000fe400078e000d */
[----:B------:R-:W-:-:S05]  /*0570*/  VIADD R13, R13, UR4 ;  /* 0x000000040d0d7c36 */ /* 0x000fca0008000000 */
[----:B------:R-:W-:Y:S02]  /*0580*/  ISETP.GE.AND P2, PT, R13, UR5, PT ;  /* 0x000000050d007c0c */ /* 0x000fe4000bf46270 */
[----:B--2---:R-:W-:-:S04]  /*0590*/  FMNMX R0, |R0|, |R15|, !PT ;  /* 0x4000000f00007209 */ /* 0x004fc80007800200 */
[----:B------:R-:W0:Y:S01]  /*05a0*/  FCHK P0, R0, R21 ;  /* 0x0000001500007302 */ /* 0x000e220000000000 */
[----:B------:R-:W-:-:S04]  /*05b0*/  FFMA R12, R0, R19, RZ ;  /* 0x00000013000c7223 */ /* 0x000fc800000000ff */
[----:B------:R-:W-:-:S04]  /*05c0*/  FFMA R2, -R21, R12, R0 ;  /* 0x0000000c15027223 */ /* 0x000fc80000000100 */
[----:B------:R-:W-:Y:S01]  /*05d0*/  FFMA R19, R19, R2, R12 ;  /* 0x0000000213137223 */ /* 0x000fe2000000000c */
[----:B0-----:R-:W-:Y:S06]  /*05e0*/  @!P0 BRA `(.L_x_76) ;  /* 0x00000000000c8947 */ /* 0x001fec0003800000 */
[----:B------:R-:W-:Y:S01]  /*05f0*/  IMAD.MOV.U32 R3, RZ, RZ, R21 ;  /* 0x000000ffff037224 */ /* 0x000fe200078e0015 */
[----:B------:R-:W-:-:S07]  /*0600*/  MOV R2, 0x620 ;  /* 0x0000062000027802 */ /* 0x000fce0000000f00 */
[----:B---3--:R-:W-:Y:S05]  /*0610*/  CALL.REL.NOINC `($__internal_2_$__cuda_sm3x_div_rn_noftz_f32_slowpath) ;  /* 0x00000000001c7944 */ /* 0x008fea0003c00000 */
.L_x_76:
[----:B------:R-:W-:Y:S05]  /*0620*/  BSYNC.RECONVERGENT B0 ;  /* 0x0000000000007941 */ /* 0x000fea0003800200 */
.L_x_75:
[----:B---3--:R-:W-:-:S04]  /*0630*/  IMAD.WIDE R2, R17, 0x4, R8 ;  /* 0x0000000411027825 */ /* 0x008fc800078e0208 */
[----:B------:R-:W-:Y:S01]  /*0640*/  IMAD.WIDE R14, R17, 0x4, R10 ;  /* 0x00000004110e7825 */ /* 0x000fe200078e020a */
[----:B------:R2:W-:Y:S04]  /*0650*/  STG.E desc[UR6][R2.64], R19 ;  /* 0x0000001302007986 */ /* 0x0005e8000c101906 */
[----:B------:R2:W-:Y:S01]  /*0660*/  STG.E desc[UR6][R14.64], RZ ;  /* 0x000000ff0e007986 */ /* 0x0005e2000c101906 */
[----:B------:R-:W-:Y:S05]  /*0670*/  @!P2 BRA `(.L_x_77) ;  /* 0xfffffffc0098a947 */ /* 0x000fea000383ffff */
[----:B------:R-:W-:Y:S05]  /*0680*/  EXIT ;  /* 0x000000000000794d */ /* 0x000fea0003800000 */
        .weak           $__internal_2_$__cuda_sm3x_div_rn_noftz_f32_slowpath
        .type           $__internal_2_$__cuda_sm3x_div_rn_noftz_f32_slowpath,@function
        .size           $__internal_2_$__cuda_sm3x_div_rn_noftz_f32_slowpath,($_Z22GetScaleAndZPSymmetricIfEvPKT_S2_idPS0_S3_$__internal_accurate_pow - $__internal_2_$__cuda_sm3x_div_rn_noftz_f32_slowpath)
$__internal_2_$__cuda_sm3x_div_rn_noftz_f32_slowpath:
        /* <DEDUP_REMOVED lines=34> */
.L_x_79:
[----:B------:R-:W-:Y:S01]  /*08b0*/  LEA R16, R12, 0xc0800000, 0x17 ;  /* 0xc08000000c107811 */ /* 0x000fe200078eb8ff */
[----:B------:R-:W-:Y:S01]  /*08c0*/  VIADD R15, R15, 0xffffff81 ;  /* 0xffffff810f0f7836 */ /* 0x000fe20000000000 */
[----:B------:R-:W-:Y:S03]  /*08d0*/  BSSY.RECONVERGENT B2, `(.L_x_84) ;  /* 0x0000035000027945 */ /* 0x000fe60003800200 */
[----:B------:R-:W-:Y:S02]  /*08e0*/  IMAD.IADD R20, R3, 0x1, -R16 ;  /* 0x0000000103147824 */ /* 0x000fe400078e0a10 */
[C---:B------:R-:W-:Y:S01]  /*08f0*/  IMAD R0, R15.reuse, -0x800000, R0 ;  /* 0xff8000000f007824 */ /* 0x040fe200078e0200 */
[----:B------:R-:W-:Y:S01]  /*0900*/  IADD3 R15, PT, PT, R15, 0x7f, -R12 ;  /* 0x0000007f0f0f7810 */ /* 0x000fe20007ffe80c */
[----:B------:R-:W0:Y:S01]  /*0910*/  MUFU.RCP R16, R20 ;  /* 0x0000001400107308 */ /* 0x000e220000001000 */
[----:B------:R-:W-:-:S03]  /*0920*/  FADD.FTZ R3, -R20, -RZ ;  /* 0x800000ff14037221 */ /* 0x000fc60000010100 */
[----:B------:R-:W-:Y:S02]  /*0930*/  IMAD.IADD R15, R15, 0x1, R14 ;  /* 0x000000010f0f7824 */ /* 0x000fe400078e020e */
        /* <DEDUP_REMOVED lines=24> */
[----:B------:R-:W-:Y:S02]  /*0ac0*/  ISETP.NE.AND P3, PT, R12, RZ, PT ;  /* 0x000000ff0c00720c */ /* 0x000fe40003f65270 */
        /* <DEDUP_REMOVED lines=17> */
.L_x_86:
[----:B------:R-:W-:-:S04]  /*0be0*/  LOP3.LUT R0, R0, 0x80000000, RZ, 0xc0, !PT ;  /* 0x8000000000007812 */ /* 0x000fc800078ec0ff */
[----:B------:R-:W-:Y:S01]  /*0bf0*/  LOP3.LUT R0, R0, 0x7f800000, RZ, 0xfc, !PT ;  /* 0x7f80000000007812 */ /* 0x000fe200078efcff */
[----:B------:R-:W-:Y:S06]  /*0c00*/  BRA `(.L_x_87) ;  /* 0x0000000000047947 */ /* 0x000fec0003800000 */
.L_x_85:
[----:B------:R-:W-:-:S07]  /*0c10*/  IMAD R0, R15, 0x800000, R0 ;  /* 0x008000000f007824 */ /* 0x000fce00078e0200 */
.L_x_87:
[----:B------:R-:W-:Y:S05]  /*0c20*/  BSYNC.RECONVERGENT B2 ;  /* 0x0000000000027941 */ /* 0x000fea0003800200 */
.L_x_84:
[----:B------:R-:W-:Y:S05]  /*0c30*/  BRA `(.L_x_88) ;  /* 0x0000000000207947 */ /* 0x000fea0003800000 */
.L_x_83:
[----:B------:R-:W-:-:S04]  /*0c40*/  LOP3.LUT R0, R3, 0x80000000, R0, 0x48, !PT ;  /* 0x8000000003007812 */ /* 0x000fc800078e4800 */
[----:B------:R-:W-:Y:S01]  /*0c50*/  LOP3.LUT R0, R0, 0x7f800000, RZ, 0xfc, !PT ;  /* 0x7f80000000007812 */ /* 0x000fe200078efcff */
[----:B------:R-:W-:Y:S06]  /*0c60*/  BRA `(.L_x_88) ;  /* 0x0000000000147947 */ /* 0x000fec0003800000 */
.L_x_82:
[----:B------:R-:W-:Y:S01]  /*0c70*/  LOP3.LUT R0, R3, 0x80000000, R0, 0x48, !PT ;  /* 0x8000000003007812 */ /* 0x000fe200078e4800 */
[----:B------:R-:W-:Y:S06]  /*0c80*/  BRA `(.L_x_88) ;  /* 0x00000000000c7947 */ /* 0x000fec0003800000 */
.L_x_81:
[----:B------:R-:W0:Y:S01]  /*0c90*/  MUFU.RSQ R0, -QNAN ;  /* 0xffc0000000007908 */ /* 0x000e220000001400 */
[----:B------:R-:W-:Y:S05]  /*0ca0*/  BRA `(.L_x_88) ;  /* 0x0000000000047947 */ /* 0x000fea0003800000 */
.L_x_80:
[----:B------:R-:W-:-:S07]  /*0cb0*/  FADD.FTZ R0, R0, R3 ;  /* 0x0000000300007221 */ /* 0x000fce0000010000 */
.L_x_88:
[----:B------:R-:W-:Y:S05]  /*0cc0*/  BSYNC.RECONVERGENT B1 ;  /* 0x0000000000017941 */ /* 0x000fea0003800200 */
.L_x_78:
[----:B------:R-:W-:Y:S02]  /*0cd0*/  IMAD.MOV.U32 R3, RZ, RZ, 0x0 ;  /* 0x00000000ff037424 */ /* 0x000fe400078e00ff */
[----:B0-----:R-:W-:Y:S02]  /*0ce0*/  IMAD.MOV.U32 R19, RZ, RZ, R0 ;  /* 0x000000ffff137224 */ /* 0x001fe400078e0000 */
[----:B------:R-:W-:Y:S05]  /*0cf0*/  RET.REL.NODEC R2 `(_Z22GetScaleAndZPSymmetricIfEvPKT_S2_idPS0_S3_) ;  /* 0xfffffff002c07950 */ /* 0x000fea0003c3ffff */
        .type           $_Z22GetScaleAndZPSymmetricIfEvPKT_S2_idPS0_S3_$__internal_accurate_pow,@function
        .size           $_Z22GetScaleAndZPSymmetricIfEvPKT_S2_idPS0_S3_$__internal_accurate_pow,(.L_x_112 - $_Z22GetScaleAndZPSymmetricIfEvPKT_S2_idPS0_S3_$__internal_accurate_pow)
$_Z22GetScaleAndZPSymmetricIfEvPKT_S2_idPS0_S3_$__internal_accurate_pow:
[----:B------:R-:W0:Y:S01]  /*0d00*/  MUFU.RCP64H R7, 2 ;  /* 0x4000000000077908 */ /* 0x000e220000001800 */
[----:B------:R-:W-:Y:S01]  /*0d10*/  IMAD.MOV.U32 R4, RZ, RZ, 0x0 ;  /* 0x00000000ff047424 */ /* 0x000fe200078e00ff */
[----:B------:R-:W-:Y:S01]  /*0d20*/  MOV R5, 0x40000000 ;  /* 0x4000000000057802 */ /* 0x000fe20000000f00 */
[----:B------:R-:W-:Y:S01]  /*0d30*/  IMAD.MOV.U32 R6, RZ, RZ, RZ ;  /* 0x000000ffff067224 */ /* 0x000fe200078e00ff */
[----:B------:R-:W-:Y:S01]  /*0d40*/  UMOV UR6, 0x7d2cafe2 ;  /* 0x7d2cafe200067882 */ /* 0x000fe20000000000 */
[----:B------:R-:W-:Y:S01]  /*0d50*/  IMAD.MOV.U32 R10, RZ, RZ, 0x41ad3b5a ;  /* 0x41ad3b5aff0a7424 */ /* 0x000fe200078e00ff */
[----:B------:R-:W-:Y:S01]  /*0d60*/  UMOV UR7, 0x3eb0f5ff ;  /* 0x3eb0f5ff00077882 */ /* 0x000fe20000000000 */
[----:B------:R-:W-:Y:S02]  /*0d70*/  IMAD.MOV.U32 R11, RZ, RZ, 0x3ed0f5d2 ;  /* 0x3ed0f5d2ff0b7424 */ /* 0x000fe400078e00ff */
        /* <DEDUP_REMOVED lines=15> */
[----:B------:R-:W-:-:S05]  /*0e70*/  DFMA R18, RZ, -R4, R18 ;  /* 0x80000004ff12722b */ /* 0x000fca0000000012 */
        /* <DEDUP_REMOVED lines=11> */
[----:B------:R-:W-:-:S06]  /*0f30*/  UMOV UR7, 0x3f899999 ;  /* 0x3f89999900077882 */ /* 0x000fcc0000000000 */
        /* <DEDUP_REMOVED lines=11> */
[C---:B------:R-:W-:Y:S01]  /*0ff0*/  DFMA R24, R4.reuse, R14, -R8 ;  /* 0x0000000e0418722b */ /* 0x040fe20000000808 */
[----:B------:R-:W-:Y:S01]  /*1000*/  UMOV UR7, 0x3ff00000 ;  /* 0x3ff0000000077882 */ /* 0x000fe20000000000 */
[----:B------:R-:W-:-:S04]  /*1010*/  DFMA R20, R4, R4, -R14 ;  /* 0x000000040414722b */ /* 0x000fc8000000080e */
[----:B------:R-:W-:Y:S02]  /*1020*/  DADD R16, R10, R18 ;  /* 0x000000000a107229 */ /* 0x000fe40000000012 */
[----:B------:R-:W-:Y:S02]  /*1030*/  DFMA R24, R6, R14, R24 ;  /* 0x0000000e0618722b */ /* 0x000fe40000000018 */
[----:B------:R-:W-:-:S04]  /*1040*/  DFMA R20, R4, R22, R20 ;  /* 0x000000160414722b */ /* 0x000fc80000000014 */
[----:B------:R-:W-:Y:S02]  /*1050*/  DMUL R14, R16, R8 ;  /* 0x00000008100e7228 */ /* 0x000fe40000000000 */
[----:B------:R-:W-:Y:S02]  /*1060*/  DADD R10, R10, -R16 ;  /* 0x000000000a0a7229 */ /* 0x000fe40000000810 */
[----:B------:R-:W-:-:S04]  /*1070*/  DFMA R20, R4, R20, R24 ;  /* 0x000000140414722b */ /* 0x000fc80000000018 */
[----:B------:R-:W-:Y:S02]  /*1080*/  DFMA R22, R16, R8, -R14 ;  /* 0x000000081016722b */ /* 0x000fe4000000080e */
[----:B------:R-:W-:-:S06]  /*1090*/  DADD R10, R18, R10 ;  /* 0x00000000120a7229 */ /* 0x000fcc000000000a */
[----:B------:R-:W-:-:S08]  /*10a0*/  DFMA R20, R16, R20, R22 ;  /* 0x000000141014722b */ /* 0x000fd00000000016 */
[----:B------:R-:W-:-:S08]  /*10b0*/  DFMA R10, R10, R8, R20 ;  /* 0x000000080a0a722b */ /* 0x000fd00000000014 */
[----:B------:R-:W-:-:S08]  /*10c0*/  DADD R16, R14, R10 ;  /* 0x000000000e107229 */ /* 0x000fd0000000000a */
[--C-:B------:R-:W-:Y:S02]  /*10d0*/  DADD R8, R4, R16.reuse ;  /* 0x0000000004087229 */ /* 0x100fe40000000010 */
[----:B------:R-:W-:-:S06]  /*10e0*/  DADD R14, R14, -R16 ;  /* 0x000000000e0e7229 */ /* 0x000fcc0000000810 */
[----:B------:R-:W-:Y:S02]  /*10f0*/  DADD R4, R4, -R8 ;  /* 0x0000000004047229 */ /* 0x000fe40000000808 */
[----:B------:R-:W-:-:S06]  /*1100*/  DADD R14, R10, R14 ;  /* 0x000000000a0e7229 */ /* 0x000fcc000000000e */
[----:B------:R-:W-:-:S08]  /*1110*/  DADD R4, R16, R4 ;  /* 0x0000000010047229 */ /* 0x000fd00000000004 */
[----:B------:R-:W-:-:S08]  /*1120*/  DADD R4, R14, R4 ;  /* 0x000000000e047229 */ /* 0x000fd00000000004 */
[----:B------:R-:W-:Y:S01]  /*1130*/  DADD R10, R6, R4 ;  /* 0x00000000060a7229 */ /* 0x000fe20000000004 */
[----:B------:R-:W-:Y:S02]  /*1140*/  IMAD.MOV.U32 R6, RZ, RZ, -0x105c611 ;  /* 0xfefa39efff067424 */ /* 0x000fe400078e00ff */
[----:B------:R-:W-:Y:S02]  /*1150*/  IMAD.MOV.U32 R7, RZ, RZ, 0x3fe62e42 ;  /* 0x3fe62e42ff077424 */ /* 0x000fe400078e00ff */
[----:B------:R-:W-:-:S03]  /*1160*/  IMAD.MOV.U32 R4, RZ, RZ, -0x105c611 ;  /* 0xfefa39efff047424 */ /* 0x000fc600078e00ff */
[----:B------:R-:W-:Y:S01]  /*1170*/  DADD R14, R8, R10 ;  /* 0x00000000080e7229 */ /* 0x000fe2000000000a */
[----:B------:R-:W-:-:S07]  /*1180*/  IMAD.MOV.U32 R5, RZ, RZ, 0x3fe62e42 ;  /* 0x3fe62e42ff057424 */ /* 0x000fce00078e00ff */
        /* <DEDUP_REMOVED lines=8> */
[----:B------:R-:W-:Y:S02]  /*1210*/  LOP3.LUT R17, R3, 0xff0fffff, RZ, 0xc0, !PT ;  /* 0xff0fffff03117812 */ /* 0x000fe400078ec0ff */
[----:B------:R-:W-:-:S05]  /*1220*/  MOV R16, R2 ;  /* 0x0000000200107202 */ /* 0x000fca0000000f00 */
        /* <DEDUP_REMOVED lines=10> */
[----:B------:R-:W-:-:S08]  /*12d0*/  DFMA R10, R10, R16, -R6 ;  /* 0x000000100a0a722b */ /* 0x000fd00000000806 */
[----:B------:R-:W-:Y:S01]  /*12e0*/  DFMA R14, R14, R16, R10 ;  /* 0x000000100e0e722b */ /* 0x000fe2000000000a */
[----:B------:R-:W-:Y:S02]  /*12f0*/  IMAD.MOV.U32 R10, RZ, RZ, 0x652b82fe ;  /* 0x652b82feff0a7424 */ /* 0x000fe400078e00ff */
[----:B------:R-:W-:-:S05]  /*1300*/  IMAD.MOV.U32 R11, RZ, RZ, 0x3ff71547 ;  /* 0x3ff71547ff0b7424 */ /* 0x000fca00078e00ff */
        /* <DEDUP_REMOVED lines=48> */
[----:B------:R-:W-:Y:S01]  /*1610*/  LEA.HI R8, R10, R10, RZ, 0x1 ;  /* 0x0000000a0a087211 */ /* 0x000fe200078f08ff */
[----:B------:R-:W-:-:S03]  /*1620*/  IMAD.MOV.U32 R14, RZ, RZ, RZ ;  /* 0x000000ffff0e7224 */ /* 0x000fc600078e00ff */
[----:B------:R-:W-:-:S05]  /*1630*/  SHF.R.S32.HI R9, RZ, 0x1, R8 ;  /* 0x00000001ff097819 */ /* 0x000fca0000011408 */
[----:B------:R-:W-:Y:S02]  /*1640*/  IMAD.IADD R10, R10, 0x1, -R9 ;  /* 0x000000010a0a7824 */ /* 0x000fe400078e0a09 */
[----:B------:R-:W-:-:S03]  /*1650*/  IMAD R5, R9, 0x100000, R5 ;  /* 0x0010000009057824 */ /* 0x000fc600078e0205 */
[----:B------:R-:W-:-:S06]  /*1660*/  LEA R15, R10, 0x3ff00000, 0x14 ;  /* 0x3ff000000a0f7811 */ /* 0x000fcc00078ea0ff */
[----:B------:R-:W-:-:S11]  /*1670*/  DMUL R14, R4, R14 ;  /* 0x0000000e040e7228 */ /* 0x000fd60000000000 */
.L_x_89:
[----:B------:R-:W-:Y:S01]  /*1680*/  DFMA R6, R6, R14, R14 ;  /* 0x0000000e0606722b */ /* 0x000fe2000000000e */
[----:B------:R-:W-:Y:S01]  /*1690*/  IMAD.MOV.U32 R4, RZ, RZ, R0 ;  /* 0x000000ffff047224 */ /* 0x000fe200078e0000 */
[----:B------:R-:W-:Y:S01]  /*16a0*/  DSETP.NEU.AND P0, PT, |R14|, +INF , PT ;  /* 0x7ff000000e00742a */ /* 0x000fe20003f0d200 */
[----:B------:R-:W-:-:S07]  /*16b0*/  IMAD.MOV.U32 R5, RZ, RZ, 0x0 ;  /* 0x00000000ff057424 */ /* 0x000fce00078e00ff */
[----:B------:R-:W-:Y:S02]  /*16c0*/  FSEL R9, R14, R6, !P0 ;  /* 0x000000060e097208 */ /* 0x000fe40004000000 */
[----:B------:R-:W-:Y:S01]  /*16d0*/  FSEL R7, R15, R7, !P0 ;  /* 0x000000070f077208 */ /* 0x000fe20004000000 */
[----:B------:R-:W-:Y:S06]  /*16e0*/  RET.REL.NODEC R4 `(_Z22GetScaleAndZPSymmetricIfEvPKT_S2_idPS0_S3_) ;  /* 0xffffffe804447950 */ /* 0x000fec0003c3ffff */
.L_x_90:
        /* <DEDUP_REMOVED lines=9> */
.L_x_112:


//--------------------- .text._Z21ReduceMaxMinPerTensorIfEvPKT_iPS0_S3_ --------------------------
	.section	.text._Z21ReduceMaxMinPerTensorIfEvPKT_iPS0_S3_,"ax",@progbits
	.align	128
        .global         _Z21ReduceMaxMinPerTensorIfEvPKT_iPS0_S3_
        .type           _Z21ReduceMaxMinPerTensorIfEvPKT_iPS0_S3_,@function
        .size           _Z21ReduceMaxMinPerTensorIfEvPKT_iPS0_S3_,(.L_x_117 - _Z21ReduceMaxMinPerTensorIfEvPKT_iPS0_S3_)
        .other          _Z21ReduceMaxMinPerTensorIfEvPKT_iPS0_S3_,@"STO_CUDA_ENTRY STV_DEFAULT"
_Z21ReduceMaxMinPerTensorIfEvPKT_iPS0_S3_:
.text._Z21ReduceMaxMinPerTensorIfEvPKT_iPS0_S3_:
[----:B------:R-:W-:Y:S08]  /*0000*/  LDC R1, c[0x0][0x37c] ;  /* 0x0000df00ff017b82 */ /* 0x000ff00000000800 */
[----:B------:R-:W0:Y:S01]  /*0010*/  S2UR UR5, SR_CgaCtaId ;  /* 0x00000000000579c3 */ /* 0x000e220000008800 */
[----:B------:R-:W1:Y:S01]  /*0020*/  S2R R6, SR_TID.X ;  /* 0x0000000000067919 */ /* 0x000e620000002100 */
[----:B------:R-:W2:Y:S01]  /*0030*/  LDCU UR7, c[0x0][0x360] ;  /* 0x00006c00ff0777ac */ /* 0x000ea20008000800 */
[----:B------:R-:W-:Y:S01]  /*0040*/  IMAD.MOV.U32 R8, RZ, RZ, 0x7f7fffff ;  /* 0x7f7fffffff087424 */ /* 0x000fe200078e00ff */
[----:B------:R-:W-:Y:S01]  /*0050*/  BSSY.RECONVERGENT B0, `(.L_x_91) ;  /* 0x000004c000007945 */ /* 0x000fe20003800200 */
[----:B------:R-:W3:Y:S01]  /*0060*/  S2R R3, SR_CTAID.X ;  /* 0x0000000000037919 */ /* 0x000ee20000002500 */
[----:B------:R-:W-:Y:S01]  /*0070*/  UMOV UR4, 0x400 ;  /* 0x0000040000047882 */ /* 0x000fe20000000000 */
[----:B------:R-:W-:Y:S01]  /*0080*/  IMAD.MOV.U32 R7, RZ, RZ, 0x800000 ;  /* 0x00800000ff077424 */ /* 0x000fe200078e00ff */
[----:B------:R-:W4:Y:S01]  /*0090*/  LDC R0, c[0x0][0x370] ;  /* 0x0000dc00ff007b82 */ /* 0x000f220000000800 */
[----:B------:R-:W1:Y:S01]  /*00a0*/  LDCU.64 UR8, c[0x0][0x358] ;  /* 0x00006b00ff0877ac */ /* 0x000e620008000a00 */
[----:B--2---:R-:W-:Y:S01]  /*00b0*/  IMAD.U32 R2, RZ, RZ, UR7 ;  /* 0x00000007ff027e24 */ /* 0x004fe2000f8e00ff */
[----:B0-----:R-:W-:Y:S01]  /*00c0*/  ULEA UR4, UR5, UR4, 0x18 ;  /* 0x0000000405047291 */ /* 0x001fe2000f8ec0ff */
[----:B------:R-:W0:Y:S03]  /*00d0*/  LDCU UR5, c[0x0][0x388] ;  /* 0x00007100ff0577ac */ /* 0x000e260008000800 */
[----:B------:R-:W-:-:S02]  /*00e0*/  ULEA UR6, UR7, UR4, 0x2 ;  /* 0x0000000407067291 */ /* 0x000fc4000f8e10ff */
[----:B----4-:R-:W-:Y:S01]  /*00f0*/  IMAD R0, R0, UR7, RZ ;  /* 0x0000000700007c24 */ /* 0x010fe2000f8e02ff */
[----:B-1----:R-:W-:-:S03]  /*0100*/  LEA R5, R6, UR4, 0x2 ;  /* 0x0000000406057c11 */ /* 0x002fc6000f8e10ff */
[----:B------:R-:W-:Y:S01]  /*0110*/  LEA R4, R6, UR6, 0x2 ;  /* 0x0000000606047c11 */ /* 0x000fe2000f8e10ff */
[----:B---3--:R-:W-:Y:S01]  /*0120*/  IMAD R3, R3, UR7, R6 ;  /* 0x0000000703037c24 */ /* 0x008fe2000f8e0206 */
[----:B------:R1:W-:Y:S04]  /*0130*/  STS [R5], R8 ;  /* 0x0000000805007388 */ /* 0x0003e80000000800 */
[----:B------:R1:W-:Y:S01]  /*0140*/  STS [R4], R7 ;  /* 0x0000000704007388 */ /* 0x0003e20000000800 */
[----:B0-----:R-:W-:-:S13]  /*0150*/  ISETP.GE.AND P0, PT, R3, UR5, PT ;  /* 0x0000000503007c0c */ /* 0x001fda000bf06270 */
[----:B-1----:R-:W-:Y:S05]  /*0160*/  @P0 BRA `(.L_x_92) ;  /* 0x0000000000e80947 */ /* 0x002fea0003800000 */
[----:B------:R-:W0:Y:S01]  /*0170*/  I2F.U32.RP R14, R0 ;  /* 0x00000000000e7306 */ /* 0x000e220000209000 */
[----:B------:R-:W1:Y:S07]  /*0180*/  LDC.64 R8, c[0x0][0x380] ;  /* 0x0000e000ff087b82 */ /* 0x000e6e0000000a00 */
[----:B0-----:R-:W0:Y:S01]  /*0190*/  MUFU.RCP R14, R14 ;  /* 0x0000000e000e7308 */ /* 0x001e220000001000 */
[----:B------:R-:W-:Y:S02]  /*01a0*/  IMAD.IADD R12, R0, 0x1, R3 ;  /* 0x00000001000c7824 */ /* 0x000fe400078e0203 */
[----:B------:R-:W-:-:S02]  /*01b0*/  IMAD.MOV R15, RZ, RZ, -R0 ;  /* 0x000000ffff0f7224 */ /* 0x000fc400078e0a00 */
[----:B-1----:R-:W-:-:S04]  /*01c0*/  IMAD.WIDE R8, R3, 0x4, R8 ;  /* 0x0000000403087825 */ /* 0x002fc800078e0208 */
[----:B0-----:R-:W-:Y:S01]  /*01d0*/  VIADD R10, R14, 0xffffffe ;  /* 0x0ffffffe0e0a7836 */ /* 0x001fe20000000000 */
[C---:B------:R-:W-:Y:S01]  /*01e0*/  ISETP.GE.AND P0, PT, R12.reuse, UR5, PT ;  /* 0x000000050c007c0c */ /* 0x040fe2000bf06270 */
[----:B------:R0:W5:Y:S01]  /*01f0*/  LDG.E R7, desc[UR8][R8.64] ;  /* 0x0000000808077981 */ /* 0x000162000c1e1900 */
[----:B------:R-:W-:Y:S01]  /*0200*/  VIMNMX R13, PT, PT, R12, UR5, !PT ;  /* 0x000000050c0d7c48 */ /* 0x000fe2000ffe0100 */
[----:B------:R1:W2:Y:S01]  /*0210*/  F2I.FTZ.U32.TRUNC.NTZ R11, R10 ;  /* 0x0000000a000b7305 */ /* 0x0002a2000021f000 */
[----:B------:R-:W-:Y:S01]  /*0220*/  ISETP.NE.U32.AND P2, PT, R0, RZ, PT ;  /* 0x000000ff0000720c */ /* 0x000fe20003f45070 */
[----:B------:R-:W-:Y:S01]  /*0230*/  BSSY.RECONVERGENT B1, `(.L_x_93) ;  /* 0x0000023000017945 */ /* 0x000fe20003800200 */
[----:B0-----:R-:W-:Y:S01]  /*0240*/  SEL R8, RZ, 0x1, P0 ;  /* 0x00000001ff087807 */ /* 0x001fe20000000000 */
[----:B-1----:R-:W-:-:S03]  /*0250*/  IMAD.MOV.U32 R10, RZ, RZ, RZ ;  /* 0x000000ffff0a7224 */ /* 0x002fc600078e00ff */
[----:B------:R-:W-:Y:S01]  /*0260*/  IADD3 R13, PT, PT, R13, -R12, -R8 ;  /* 0x8000000c0d0d7210 */ /* 0x000fe20007ffe808 */
[----:B------:R-:W-:Y:S02]  /*0270*/  IMAD.MOV.U32 R12, RZ, RZ, 0x800000 ;  /* 0x00800000ff0c7424 */ /* 0x000fe400078e00ff */
[----:B--2---:R-:W-:-:S04]  /*0280*/  IMAD R15, R15, R11, RZ ;  /* 0x0000000b0f0f7224 */ /* 0x004fc800078e02ff */
[----:B------:R-:W-:-:S06]  /*0290*/  IMAD.HI.U32 R14, R11, R15, R10 ;  /* 0x0000000f0b0e7227 */ /* 0x000fcc00078e000a */
[----:B------:R-:W-:-:S04]  /*02a0*/  IMAD.HI.U32 R9, R14, R13, RZ ;  /* 0x0000000d0e097227 */ /* 0x000fc800078e00ff */
[----:B------:R-:W-:-:S04]  /*02b0*/  IMAD.MOV R10, RZ, RZ, -R9 ;  /* 0x000000ffff0a7224 */ /* 0x000fc800078e0a09 */
[----:B------:R-:W-:Y:S02]  /*02c0*/  IMAD R13, R0, R10, R13 ;  /* 0x0000000a000d7224 */ /* 0x000fe400078e020d */
[----:B------:R-:W-:-:S03]  /*02d0*/  IMAD.MOV.U32 R10, RZ, RZ, 0x7f7fffff ;  /* 0x7f7fffffff0a7424 */ /* 0x000fc600078e00ff */
[----:B------:R-:W-:-:S13]  /*02e0*/  ISETP.GE.U32.AND P0, PT, R13, R0, PT ;  /* 0x000000000d00720c */ /* 0x000fda0003f06070 */
[----:B------:R-:W-:Y:S02]  /*02f0*/  @P0 IMAD.IADD R13, R13, 0x1, -R0 ;  /* 0x000000010d0d0824 */ /* 0x000fe400078e0a00 */
[----:B------:R-:W-:-:S03]  /*0300*/  @P0 VIADD R9, R9, 0x1 ;  /* 0x0000000109090836 */ /* 0x000fc60000000000 */
[----:B------:R-:W-:-:S13]  /*0310*/  ISETP.GE.U32.AND P1, PT, R13, R0, PT ;  /* 0x000000000d00720c */ /* 0x000fda0003f26070 */
[----:B------:R-:W-:Y:S01]  /*0320*/  @P1 VIADD R9, R9, 0x1 ;  /* 0x0000000109091836 */ /* 0x000fe20000000000 */
[----:B------:R-:W-:-:S05]  /*0330*/  @!P2 LOP3.LUT R9, RZ, R0, RZ, 0x33, !PT ;  /* 0x00000000ff09a212 */ /* 0x000fca00078e33ff */
[----:B------:R-:W-:-:S05]  /*0340*/  IMAD.IADD R8, R8, 0x1, R9 ;  /* 0x0000000108087824 */ /* 0x000fca00078e0209 */
[C---:B------:R-:W-:Y:S02]  /*0350*/  LOP3.LUT R9, R8.reuse, 0x3, RZ, 0xc0, !PT ;  /* 0x0000000308097812 */ /* 0x040fe400078ec0ff */
[----:B------:R-:W-:Y:S02]  /*0360*/  ISETP.GE.U32.AND P1, PT, R8, 0x3, PT ;  /* 0x000000030800780c */ /* 0x000fe40003f26070 */
[----:B------:R-:W-:Y:S01]  /*0370*/  ISETP.NE.AND P0, PT, R9, 0x3, PT ;  /* 0x000000030900780c */ /* 0x000fe20003f05270 */
[----:B------:R-:W-:-:S12]  /*0380*/  IMAD.MOV.U32 R9, RZ, RZ, R3 ;  /* 0x000000ffff097224 */ /* 0x000fd800078e0003 */
[----:B------:R-:W-:Y:S05]  /*0390*/  @!P0 BRA `(.L_x_94) ;  /* 0x0000000000308947 */ /* 0x000fea0003800000 */
[----:B------:R-:W-:Y:S01]  /*03a0*/  IADD3 R8, PT, PT, R8, 0x1, RZ ;  /* 0x0000000108087810 */ /* 0x000fe20007ffe0ff */
[----:B------:R-:W-:Y:S02]  /*03b0*/  IMAD.MOV.U32 R10, RZ, RZ, 0x7f7fffff ;  /* 0x7f7fffffff0a7424 */ /* 0x000fe400078e00ff */
[----:B------:R-:W-:Y:S01]  /*03c0*/  IMAD.MOV.U32 R12, RZ, RZ, 0x800000 ;  /* 0x00800000ff0c7424 */ /* 0x000fe200078e00ff */
[----:B------:R-:W-:Y:S01]  /*03d0*/  LOP3.LUT R8, R8, 0x3, RZ, 0xc0, !PT ;  /* 0x0000000308087812 */ /* 0x000fe200078ec0ff */
[----:B------:R-:W-:-:S04]  /*03e0*/  IMAD.MOV.U32 R9, RZ, RZ, R3 ;  /* 0x000000ffff097224 */ /* 0x000fc800078e0003 */
[----:B------:R-:W-:-:S07]  /*03f0*/  IMAD.MOV R8, RZ, RZ, -R8 ;  /* 0x000000ffff087224 */ /* 0x000fce00078e0a08 */
.L_x_95:
[----:B------:R-:W-:Y:S01]  /*0400*/  VIADD R8, R8, 0x1 ;  /* 0x0000000108087836 */ /* 0x000fe20000000000 */
[C---:B-----5:R-:W-:Y:S01]  /*0410*/  FMNMX R10, R7.reuse, R10, !PT ;  /* 0x0000000a070a7209 */ /* 0x060fe20007800000 */
[----:B------:R-:W-:Y:S01]  /*0420*/  IMAD.IADD R9, R0, 0x1, R9 ;  /* 0x0000000100097824 */ /* 0x000fe200078e0209 */
[----:B------:R-:W-:Y:S02]  /*0430*/  FMNMX R12, R7, R12, PT ;  /* 0x0000000c070c7209 */ /* 0x000fe40003800000 */
[----:B------:R-:W-:-:S13]  /*0440*/  ISETP.NE.AND P0, PT, R8, RZ, PT ;  /* 0x000000ff0800720c */ /* 0x000fda0003f05270 */
[----:B------:R-:W-:Y:S05]  /*0450*/  @P0 BRA `(.L_x_95) ;  /* 0xfffffffc00e80947 */ /* 0x000fea000383ffff */
.L_x_94:
[----:B------:R-:W-:Y:S05]  /*0460*/  BSYNC.RECONVERGENT B1 ;  /* 0x0000000000017941 */ /* 0x000fea0003800200 */
.L_x_93:
[----:B------:R-:W-:Y:S04]  /*0470*/  BSSY.RECONVERGENT B1, `(.L_x_96) ;  /* 0x0000007000017945 */ /* 0x000fe80003800200 */
[----:B------:R-:W-:Y:S05]  /*0480*/  @!P1 BRA `(.L_x_97) ;  /* 0x0000000000149947 */ /* 0x000fea0003800000 */
.L_x_98:
[----:B------:R-:W-:Y:S01]  /*0490*/  IMAD R9, R0, 0x4, R9 ;  /* 0x0000000400097824 */ /* 0x000fe200078e0209 */
[C---:B-----5:R-:W-:Y:S02]  /*04a0*/  FMNMX R10, R7.reuse, R10, !PT ;  /* 0x0000000a070a7209 */ /* 0x060fe40007800000 */
[----:B------:R-:W-:Y:S02]  /*04b0*/  FMNMX R12, R7, R12, PT ;  /* 0x0000000c070c7209 */ /* 0x000fe40003800000 */
[----:B------:R-:W-:-:S13]  /*04c0*/  ISETP.GE.AND P0, PT, R9, UR5, PT ;  /* 0x0000000509007c0c */ /* 0x000fda000bf06270 */
[----:B------:R-:W-:Y:S05]  /*04d0*/  @!P0 BRA `(.L_x_98) ;  /* 0xfffffffc00ec8947 */ /* 0x000fea000383ffff */
.L_x_97:
[----:B------:R-:W-:Y:S05]  /*04e0*/  BSYNC.RECONVERGENT B1 ;  /* 0x0000000000017941 */ /* 0x000fea0003800200 */
.L_x_96:
[----:B------:R0:W-:Y:S04]  /*04f0*/  STS [R5], R10 ;  /* 0x0000000a05007388 */ /* 0x0001e80000000800 */
[----:B------:R0:W-:Y:S02]  /*0500*/  STS [R4], R12 ;  /* 0x0000000c04007388 */ /* 0x0001e40000000800 */
.L_x_92:
[----:B------:R-:W-:Y:S05]  /*0510*/  BSYNC.RECONVERGENT B0 ;  /* 0x0000000000007941 */ /* 0x000fea0003800200 */
.L_x_91:
[----:B------:R-:W-:Y:S01]  /*0520*/  BAR.SYNC.DEFER_BLOCKING 0x0 ;  /* 0x0000000000007b1d */ /* 0x000fe20000010000 */
[----:B------:R-:W-:-:S13]  /*0530*/  ISETP.GE.U32.AND P0, PT, R2, 0x2, PT ;  /* 0x000000020200780c */ /* 0x000fda0003f06070 */
[----:B------:R-:W-:Y:S05]  /*0540*/  @!P0 BRA `(.L_x_99) ;  /* 0x0000000000548947 */ /* 0x000fea0003800000 */
[----:B------:R-:W1:Y:S02]  /*0550*/  LDCU UR4, c[0x0][0x388] ;  /* 0x00007100ff0477ac */ /* 0x000e640008000800 */
.L_x_102:
[----:B------:R-:W-:Y:S01]  /*0560*/  SHF.R.U32.HI R13, RZ, 0x1, R2 ;  /* 0x00000001ff0d7819 */ /* 0x000fe20000011602 */
[----:B------:R-:W-:Y:S03]  /*0570*/  BSSY.RECONVERGENT B0, `(.L_x_100) ;  /* 0x000000e000007945 */ /* 0x000fe60003800200 */
[----:B------:R-:W-:-:S04]  /*0580*/  ISETP.GE.U32.AND P0, PT, R6, R13, PT ;  /* 0x0000000d0600720c */ /* 0x000fc80003f06070 */
[----:B-1----:R-:W-:-:S13]  /*0590*/  ISETP.GE.OR P0, PT, R3, UR4, P0 ;  /* 0x0000000403007c0c */ /* 0x002fda0008706670 */
[----:B------:R-:W-:Y:S05]  /*05a0*/  @P0 BRA `(.L_x_101) ;  /* 0x0000000000280947 */ /* 0x000fea0003800000 */
[C---:B-----5:R-:W-:Y:S01]  /*05b0*/  LEA R7, R13.reuse, R5, 0x2 ;  /* 0x000000050d077211 */ /* 0x060fe200078e10ff */
[----:B------:R-:W-:Y:S01]  /*05c0*/  LDS R0, [R5] ;  /* 0x0000000005007984 */ /* 0x000fe20000000800 */
[----:B------:R-:W-:-:S04]  /*05d0*/  IMAD R9, R13, 0x4, R4 ;  /* 0x000000040d097824 */ /* 0x000fc800078e0204 */
[----:B------:R-:W1:Y:S02]  /*05e0*/  LDS R7, [R7] ;  /* 0x0000000007077984 */ /* 0x000e640000000800 */
[----:B-1----:R-:W-:-:S05]  /*05f0*/  FMNMX R0, R0, R7, !PT ;  /* 0x0000000700007209 */ /* 0x002fca0007800000 */
[----:B------:R-:W-:Y:S04]  /*0600*/  STS [R5], R0 ;  /* 0x0000000005007388 */ /* 0x000fe80000000800 */
[----:B------:R-:W-:Y:S04]  /*0610*/  LDS R9, [R9] ;  /* 0x0000000009097984 */ /* 0x000fe80000000800 */
[----:B------:R-:W1:Y:S02]  /*0620*/  LDS R8, [R4] ;  /* 0x0000000004087984 */ /* 0x000e640000000800 */
[----:B-1----:R-:W-:-:S05]  /*0630*/  FMNMX R11, R8, R9, !PT ;  /* 0x00000009080b7209 */ /* 0x002fca0007800000 */
[----:B------:R1:W-:Y:S02]  /*0640*/  STS [R4], R11 ;  /* 0x0000000b04007388 */ /* 0x0003e40000000800 */
.L_x_101:
[----:B------:R-:W-:Y:S05]  /*0650*/  BSYNC.RECONVERGENT B0 ;  /* 0x0000000000007941 */ /* 0x000fea0003800200 */
.L_x_100:
[----:B------:R-:W-:Y:S01]  /*0660*/  BAR.SYNC.DEFER_BLOCKING 0x0 ;  /* 0x0000000000007b1d */ /* 0x000fe20000010000 */
[----:B------:R-:W-:Y:S01]  /*0670*/  ISETP.GT.U32.AND P0, PT, R2, 0x3, PT ;  /* 0x000000030200780c */ /* 0x000fe20003f04070 */
[----:B------:R-:W-:-:S12]  /*0680*/  IMAD.MOV.U32 R2, RZ, RZ, R13 ;  /* 0x000000ffff027224 */ /* 0x000fd800078e000d */
[----:B------:R-:W-:Y:S05]  /*0690*/  @P0 BRA `(.L_x_102) ;  /* 0xfffffffc00b00947 */ /* 0x000fea000383ffff */
.L_x_99:
[----:B------:R-:W-:-:S13]  /*06a0*/  ISETP.NE.AND P0, PT, R6, RZ, PT ;  /* 0x000000ff0600720c */ /* 0x000fda0003f05270 */
[----:B------:R-:W-:Y:S05]  /*06b0*/  @P0 EXIT ;  /* 0x000000000000094d */ /* 0x000fea0003800000 */
[----:B------:R-:W2:Y:S02]  /*06c0*/  LDC.64 R2, c[0x0][0x390] ;  /* 0x0000e400ff027b82 */ /* 0x000ea40000000a00 */
[----:B--2---:R-:W2:Y:S06]  /*06d0*/  LDG.E R0, desc[UR8][R2.64] ;  /* 0x0000000802007981 */ /* 0x004eac000c1e1900 */
[----:B------:R-:W3:Y:S01]  /*06e0*/  S2UR UR5, SR_CgaCtaId ;  /* 0x00000000000579c3 */ /* 0x000ee20000008800 */
[----:B------:R-:W-:-:S07]  /*06f0*/  UMOV UR4, 0x400 ;  /* 0x0000040000047882 */ /* 0x000fce0000000000 */
[----:B01----:R-:W0:Y:S01]  /*0700*/  LDC.64 R4, c[0x0][0x398] ;  /* 0x0000e600ff047b82 */ /* 0x003e220000000a00 */
[----:B---3--:R-:W-:-:S09]  /*0710*/  ULEA UR4, UR5, UR4, 0x18 ;  /* 0x0000000405047291 */ /* 0x008fd2000f8ec0ff */
[----:B-----5:R-:W2:Y:S02]  /*0720*/  LDS R7, [UR4] ;  /* 0x00000004ff077984 */ /* 0x020ea40008000800 */
[----:B--2---:R-:W-:-:S13]  /*0730*/  FSETP.GE.AND P0, PT, R0, R7, PT ;  /* 0x000000070000720b */ /* 0x004fda0003f06000 */
[----:B0-----:R-:W-:Y:S05]  /*0740*/  @P0 BRA `(.L_x_103) ;  /* 0x0000000000240947 */ /* 0x001fea0003800000 */
[----:B------:R-:W-:Y:S01]  /*0750*/  BSSY B0, `(.L_x_103) ;  /* 0x0000008000007945 */ /* 0x000fe20003800000 */
[----:B------:R-:W-:-:S07]  /*0760*/  IMAD.MOV.U32 R6, RZ, RZ, R0 ;  /* 0x000000ffff067224 */ /* 0x000fce00078e0000 */
.L_x_104:
[----:B------:R-:W-:Y:S05]  /*0770*/  YIELD ;  /* 0x0000000000007946 */ /* 0x000fea0003800000 */
[----:B------:R-:W2:Y:S02]  /*0780*/  ATOMG.E.CAS.STRONG.GPU PT, R0, [R2], R6, R7 ;  /* 0x00000006020073a9 */ /* 0x000ea400001ee107 */
[----:B--2---:R-:W-:-:S04]  /*0790*/  I2FP.F32.U32 R9, R0 ;  /* 0x0000000000097245 */ /* 0x004fc80000201000 */
[----:B------:R-:W-:Y:S01]  /*07a0*/  FSETP.NEU.AND P0, PT, R6, R9, PT ;  /* 0x000000090600720b */ /* 0x000fe20003f0d000 */
[----:B------:R-:W-:-:S12]  /*07b0*/  IMAD.MOV.U32 R6, RZ, RZ, R9 ;  /* 0x000000ffff067224 */ /* 0x000fd800078e0009 */
[----:B------:R-:W-:Y:S05]  /*07c0*/  @P0 BRA `(.L_x_104) ;  /* 0xfffffffc00e80947 */ /* 0x000fea000383ffff */
[----:B------:R-:W-:Y:S05]  /*07d0*/  BSYNC B0 ;  /* 0x0000000000007941 */ /* 0x000fea0003800000 */
.L_x_103:
[----:B------:R-:W2:Y:S04]  /*07e0*/  LDG.E R0, desc[UR8][R4.64] ;  /* 0x0000000804007981 */ /* 0x000ea8000c1e1900 */
[----:B------:R-:W2:Y:S02]  /*07f0*/  LDS R3, [UR6] ;  /* 0x00000006ff037984 */ /* 0x000ea40008000800 */
[----:B--2---:R-:W-:-:S13]  /*0800*/  FSETP.GTU.AND P0, PT, R0, R3, PT ;  /* 0x000000030000720b */ /* 0x004fda0003f0c000 */
[----:B------:R-:W-:Y:S05]  /*0810*/  @!P0 EXIT ;  /* 0x000000000000894d */ /* 0x000fea0003800000 */
[----:B------:R-:W-:-:S07]  /*0820*/  IMAD.MOV.U32 R2, RZ, RZ, R0 ;  /* 0x000000ffff027224 */ /* 0x000fce00078e0000 */
.L_x_105:
[----:B------:R-:W-:Y:S05]  /*0830*/  YIELD ;  /* 0x0000000000007946 */ /* 0x000fea0003800000 */
[----:B------:R-:W2:Y:S02]  /*0840*/  ATOMG.E.CAS.STRONG.GPU PT, R0, [R4], R2, R3 ;  /* 0x00000002040073a9 */ /* 0x000ea400001ee103 */
[----:B--2---:R-:W-:-:S04]  /*0850*/  I2FP.F32.U32 R7, R0 ;  /* 0x0000000000077245 */ /* 0x004fc80000201000 */
[----:B------:R-:W-:Y:S01]  /*0860*/  FSETP.NEU.AND P0, PT, R2, R7, PT ;  /* 0x000000070200720b */ /* 0x000fe20003f0d000 */
[----:B------:R-:W-:-:S12]  /*0870*/  IMAD.MOV.U32 R2, RZ, RZ, R7 ;  /* 0x000000ffff027224 */ /* 0x000fd800078e0007 */
[----:B------:R-:W-:Y:S05]  /*0880*/  @P0 BRA `(.L_x_105) ;  /* 0xfffffffc00e80947 */ /* 0x000fea000383ffff */
[----:B------:R-:W-:Y:S05]  /*0890*/  EXIT ;  /* 0x000000000000794d */ /* 0x000fea0003800000 */
.L_x_106:
        /* <DEDUP_REMOVED lines=14> */
.L_x_117:


//--------------------- .nv.shared._Z27QuantizePerChannelSymmetricIfEvPKT_S2_iiidPS0_ --------------------------
	.section	.nv.shared._Z27QuantizePerChannelSymmetricIfEvPKT_S2_iiidPS0_,"aw",@nobits
	.sectionflags	@""
	.align	16
	.zero		1024


//--------------------- .nv.shared.reserved.0     --------------------------
	.section	.nv.shared.reserved.0,"aw",@nobits
	.weak		__nv_reservedSMEM_offset_0_alias
	.size		__nv_reservedSMEM_offset_0_alias, 0, 64
	.other		__nv_reservedSMEM_offset_0_alias,@"STO_CUDA_RESERVED_SHARED STV_DEFAULT"
__nv_reservedSMEM_offset_0_alias:
	.zero		0
	.zero		64


//--------------------- .nv.shared._Z22ReduceMaxMinPerChannelIfEvPKT_iiiPS0_S3_ --------------------------
	.section	.nv.shared._Z22ReduceMaxMinPerChannelIfEvPKT_iiiPS0_S3_,"aw",@nobits
	.sectionflags	@""
	.align	16
	.zero		1024


//--------------------- .nv.shared._Z26QuantizePerTensorSymmetricIfEvPKT_S2_iidPS0_ --------------------------
	.section	.nv.shared._Z26QuantizePerTensorSymmetricIfEvPKT_S2_iidPS0_,"aw",@nobits
	.sectionflags	@""
	.align	16
	.zero		1024


//--------------------- .nv.shared._Z22GetScaleAndZPSymmetricIfEvPKT_S2_idPS0_S3_ --------------------------
	.section	.nv.shared._Z22GetScaleAndZPSymmetricIfEvPKT_S2_idPS0_S3_,"aw",@nobits
	.sectionflags	@""
	.align	16
	.zero		1024


//--------------------- .nv.shared._Z21ReduceMaxMinPerTensorIfEvPKT_iPS0_S3_ --------------------------
	.section	.nv.shared._Z21ReduceMaxMinPerTensorIfEvPKT_iPS0_S3_,"aw",@nobits
	.sectionflags	@""
	.align	16
	.zero		1024


//--------------------- .nv.constant0._Z27QuantizePerChannelSymmetricIfEvPKT_S2_iiidPS0_ --------------------------
	.section	.nv.constant0._Z27QuantizePerChannelSymmetricIfEvPKT_S2_iiidPS0_,"a",@progbits
	.sectionflags	@""
	.align	4
.nv.constant0._Z27QuantizePerChannelSymmetricIfEvPKT_S2_iiidPS0_:
	.zero		944


//--------------------- .nv.constant0._Z22ReduceMaxMinPerChannelIfEvPKT_iiiPS0_S3_ --------------------------
	.section	.nv.constant0._Z22ReduceMaxMinPerChannelIfEvPKT_iiiPS0_S3_,"a",@progbits
	.sectionflags	@""
	.align	4
.nv.constant0._Z22ReduceMaxMinPerChannelIfEvPKT_iiiPS0_S3_:
	.zero		936


//--------------------- .nv.constant0._Z26QuantizePerTensorSymmetricIfEvPKT_S2_iidPS0_ --------------------------
	.section	.nv.constant0._Z26QuantizePerTensorSymmetricIfEvPKT_S2_iidPS0_,"a",@progbits
	.sectionflags	@""
	.align	4
.nv.constant0._Z26QuantizePerTensorSymmetricIfEvPKT_S2_iidPS0_:
	.zero		936


//--------------------- .nv.constant0._Z22GetScaleAndZPSymmetricIfEvPKT_S2_idPS0_S3_ --------------------------
	.section	.nv.constant0._Z22GetScaleAndZPSymmetricIfEvPKT_S2_idPS0_S3_,"a",@progbits
	.sectionflags	@""
	.align	4
.nv.constant0._Z22GetScaleAndZPSymmetricIfEvPKT_S2_idPS0_S3_:
	.zero		944


//--------------------- .nv.constant0._Z21ReduceMaxMinPerTensorIfEvPKT_iPS0_S3_ --------------------------
	.section	.nv.constant0._Z21ReduceMaxMinPerTensorIfEvPKT_iPS0_S3_,"a",@progbits
	.sectionflags	@""
	.align	4
.nv.constant0._Z21ReduceMaxMinPerTensorIfEvPKT_iPS0_S3_:
	.zero		928


//--------------------- SYMBOLS --------------------------

	.type		.nv.reservedSmem.offset0,@object
	.size		.nv.reservedSmem.offset0,0x4
	.type		.nv.reservedSmem.cap,@object
	.size		.nv.reservedSmem.cap,0x4
